//
// Generated by NVIDIA NVVM Compiler
//
// Compiler Build ID: CL-36424714
// Cuda compilation tools, release 13.0, V13.0.88
// Based on NVVM 20.0.0
//

.version 9.0
.target sm_100
.address_size 64

	// .globl	_ZN3cub18CUB_300001_SM_10006detail11EmptyKernelIvEEvv
.global .align 1 .b8 _ZN30_INTERNAL_2d35a97e_4_k_cu_main4cuda3std3__45__cpo5beginE[1];
.global .align 1 .b8 _ZN30_INTERNAL_2d35a97e_4_k_cu_main4cuda3std3__45__cpo3endE[1];
.global .align 1 .b8 _ZN30_INTERNAL_2d35a97e_4_k_cu_main4cuda3std3__45__cpo6cbeginE[1];
.global .align 1 .b8 _ZN30_INTERNAL_2d35a97e_4_k_cu_main4cuda3std3__45__cpo4cendE[1];
.global .align 1 .b8 _ZN30_INTERNAL_2d35a97e_4_k_cu_main4cuda3std3__45__cpo6rbeginE[1];
.global .align 1 .b8 _ZN30_INTERNAL_2d35a97e_4_k_cu_main4cuda3std3__45__cpo4rendE[1];
.global .align 1 .b8 _ZN30_INTERNAL_2d35a97e_4_k_cu_main4cuda3std3__45__cpo7crbeginE[1];
.global .align 1 .b8 _ZN30_INTERNAL_2d35a97e_4_k_cu_main4cuda3std3__45__cpo5crendE[1];
.global .align 1 .b8 _ZN30_INTERNAL_2d35a97e_4_k_cu_main4cuda3std3__432_GLOBAL__N__2d35a97e_4_k_cu_main6ignoreE[1];
.global .align 1 .b8 _ZN30_INTERNAL_2d35a97e_4_k_cu_main4cuda3std3__419piecewise_constructE[1];
.global .align 1 .b8 _ZN30_INTERNAL_2d35a97e_4_k_cu_main4cuda3std3__48in_placeE[1];
.global .align 1 .b8 _ZN30_INTERNAL_2d35a97e_4_k_cu_main4cuda3std3__420unreachable_sentinelE[1];
.global .align 1 .b8 _ZN30_INTERNAL_2d35a97e_4_k_cu_main4cuda3std3__47nulloptE[1];
.global .align 1 .b8 _ZN30_INTERNAL_2d35a97e_4_k_cu_main4cuda3std3__48unexpectE[1];
.global .align 1 .b8 _ZN30_INTERNAL_2d35a97e_4_k_cu_main4cuda3std6ranges3__45__cpo4swapE[1];
.global .align 1 .b8 _ZN30_INTERNAL_2d35a97e_4_k_cu_main4cuda3std6ranges3__45__cpo9iter_moveE[1];
.global .align 1 .b8 _ZN30_INTERNAL_2d35a97e_4_k_cu_main4cuda3std6ranges3__45__cpo5beginE[1];
.global .align 1 .b8 _ZN30_INTERNAL_2d35a97e_4_k_cu_main4cuda3std6ranges3__45__cpo3endE[1];
.global .align 1 .b8 _ZN30_INTERNAL_2d35a97e_4_k_cu_main4cuda3std6ranges3__45__cpo6cbeginE[1];
.global .align 1 .b8 _ZN30_INTERNAL_2d35a97e_4_k_cu_main4cuda3std6ranges3__45__cpo4cendE[1];
.global .align 1 .b8 _ZN30_INTERNAL_2d35a97e_4_k_cu_main4cuda3std6ranges3__45__cpo7advanceE[1];
.global .align 1 .b8 _ZN30_INTERNAL_2d35a97e_4_k_cu_main4cuda3std6ranges3__45__cpo9iter_swapE[1];
.global .align 1 .b8 _ZN30_INTERNAL_2d35a97e_4_k_cu_main4cuda3std6ranges3__45__cpo4nextE[1];
.global .align 1 .b8 _ZN30_INTERNAL_2d35a97e_4_k_cu_main4cuda3std6ranges3__45__cpo4prevE[1];
.global .align 1 .b8 _ZN30_INTERNAL_2d35a97e_4_k_cu_main4cuda3std6ranges3__45__cpo4dataE[1];
.global .align 1 .b8 _ZN30_INTERNAL_2d35a97e_4_k_cu_main4cuda3std6ranges3__45__cpo5cdataE[1];
.global .align 1 .b8 _ZN30_INTERNAL_2d35a97e_4_k_cu_main4cuda3std6ranges3__45__cpo4sizeE[1];
.global .align 1 .b8 _ZN30_INTERNAL_2d35a97e_4_k_cu_main4cuda3std6ranges3__45__cpo5ssizeE[1];
.global .align 1 .b8 _ZN30_INTERNAL_2d35a97e_4_k_cu_main4cuda3std6ranges3__45__cpo8distanceE[1];
.global .align 1 .b8 _ZN30_INTERNAL_2d35a97e_4_k_cu_main6thrust24THRUST_300001_SM_1000_NS8cuda_cub3parE[1];
.global .align 1 .b8 _ZN30_INTERNAL_2d35a97e_4_k_cu_main6thrust24THRUST_300001_SM_1000_NS8cuda_cub10par_nosyncE[1];
.global .align 1 .b8 _ZN30_INTERNAL_2d35a97e_4_k_cu_main6thrust24THRUST_300001_SM_1000_NS6system6detail10sequential3seqE[1];
.global .align 1 .b8 _ZN30_INTERNAL_2d35a97e_4_k_cu_main6thrust24THRUST_300001_SM_1000_NS12placeholders2_1E[1];
.global .align 1 .b8 _ZN30_INTERNAL_2d35a97e_4_k_cu_main6thrust24THRUST_300001_SM_1000_NS12placeholders2_2E[1];
.global .align 1 .b8 _ZN30_INTERNAL_2d35a97e_4_k_cu_main6thrust24THRUST_300001_SM_1000_NS12placeholders2_3E[1];
.global .align 1 .b8 _ZN30_INTERNAL_2d35a97e_4_k_cu_main6thrust24THRUST_300001_SM_1000_NS12placeholders2_4E[1];
.global .align 1 .b8 _ZN30_INTERNAL_2d35a97e_4_k_cu_main6thrust24THRUST_300001_SM_1000_NS12placeholders2_5E[1];
.global .align 1 .b8 _ZN30_INTERNAL_2d35a97e_4_k_cu_main6thrust24THRUST_300001_SM_1000_NS12placeholders2_6E[1];
.global .align 1 .b8 _ZN30_INTERNAL_2d35a97e_4_k_cu_main6thrust24THRUST_300001_SM_1000_NS12placeholders2_7E[1];
.global .align 1 .b8 _ZN30_INTERNAL_2d35a97e_4_k_cu_main6thrust24THRUST_300001_SM_1000_NS12placeholders2_8E[1];
.global .align 1 .b8 _ZN30_INTERNAL_2d35a97e_4_k_cu_main6thrust24THRUST_300001_SM_1000_NS12placeholders2_9E[1];
.global .align 1 .b8 _ZN30_INTERNAL_2d35a97e_4_k_cu_main6thrust24THRUST_300001_SM_1000_NS12placeholders3_10E[1];
.global .align 1 .b8 _ZN30_INTERNAL_2d35a97e_4_k_cu_main6thrust24THRUST_300001_SM_1000_NS3seqE[1];

.visible .entry _ZN3cub18CUB_300001_SM_10006detail11EmptyKernelIvEEvv()
{


	ret;

}
	// .globl	_ZN3cub18CUB_300001_SM_10006detail8for_each13static_kernelINS2_12policy_hub_t12policy_500_tEmN6thrust24THRUST_300001_SM_1000_NS8cuda_cub20__uninitialized_fill7functorINS7_10device_ptrIfEEfEEEEvT0_T1_
.visible .entry _ZN3cub18CUB_300001_SM_10006detail8for_each13static_kernelINS2_12policy_hub_t12policy_500_tEmN6thrust24THRUST_300001_SM_1000_NS8cuda_cub20__uninitialized_fill7functorINS7_10device_ptrIfEEfEEEEvT0_T1_(
	.param .u64 _ZN3cub18CUB_300001_SM_10006detail8for_each13static_kernelINS2_12policy_hub_t12policy_500_tEmN6thrust24THRUST_300001_SM_1000_NS8cuda_cub20__uninitialized_fill7functorINS7_10device_ptrIfEEfEEEEvT0_T1__param_0,
	.param .align 8 .b8 _ZN3cub18CUB_300001_SM_10006detail8for_each13static_kernelINS2_12policy_hub_t12policy_500_tEmN6thrust24THRUST_300001_SM_1000_NS8cuda_cub20__uninitialized_fill7functorINS7_10device_ptrIfEEfEEEEvT0_T1__param_1[16]
)
.maxntid 256
{
	.reg .pred 	%p<4>;
	.reg .b16 	%rs<5>;
	.reg .b32 	%r<10>;
	.reg .b32 	%f<3>;
	.reg .b64 	%rd<16>;

	ld.param.f32 	%f2, [_ZN3cub18CUB_300001_SM_10006detail8for_each13static_kernelINS2_12policy_hub_t12policy_500_tEmN6thrust24THRUST_300001_SM_1000_NS8cuda_cub20__uninitialized_fill7functorINS7_10device_ptrIfEEfEEEEvT0_T1__param_1+8];
	ld.param.u64 	%rd4, [_ZN3cub18CUB_300001_SM_10006detail8for_each13static_kernelINS2_12policy_hub_t12policy_500_tEmN6thrust24THRUST_300001_SM_1000_NS8cuda_cub20__uninitialized_fill7functorINS7_10device_ptrIfEEfEEEEvT0_T1__param_1];
	ld.param.u64 	%rd5, [_ZN3cub18CUB_300001_SM_10006detail8for_each13static_kernelINS2_12policy_hub_t12policy_500_tEmN6thrust24THRUST_300001_SM_1000_NS8cuda_cub20__uninitialized_fill7functorINS7_10device_ptrIfEEfEEEEvT0_T1__param_0];
	mov.u32 	%r7, %ctaid.x;
	mul.wide.u32 	%rd1, %r7, 512;
	sub.s64 	%rd2, %rd5, %rd1;
	setp.lt.u64 	%p1, %rd2, 512;
	@%p1 bra 	$L__BB1_2;
	mov.u32 	%r9, %tid.x;
	cvta.to.global.u64 	%rd11, %rd4;
	cvt.u64.u32 	%rd12, %r9;
	add.s64 	%rd13, %rd1, %rd12;
	shl.b64 	%rd14, %rd13, 2;
	add.s64 	%rd15, %rd11, %rd14;
	st.global.f32 	[%rd15], %f2;
	st.global.f32 	[%rd15+1024], %f2;
	bra.uni 	$L__BB1_6;
$L__BB1_2:
	cvta.to.global.u64 	%rd6, %rd4;
	mov.u32 	%r1, %tid.x;
	cvt.u64.u32 	%rd7, %r1;
	setp.le.u64 	%p2, %rd2, %rd7;
	add.s64 	%rd8, %rd1, %rd7;
	shl.b64 	%rd9, %rd8, 2;
	add.s64 	%rd3, %rd6, %rd9;
	@%p2 bra 	$L__BB1_4;
	st.global.f32 	[%rd3], %f2;
$L__BB1_4:
	add.s32 	%r8, %r1, 256;
	cvt.u64.u32 	%rd10, %r8;
	setp.le.u64 	%p3, %rd2, %rd10;
	@%p3 bra 	$L__BB1_6;
	st.global.f32 	[%rd3+1024], %f2;
$L__BB1_6:
	ret;

}
	// .globl	_ZN3cub18CUB_300001_SM_10006detail9transform16transform_kernelINS2_10policy_hubILb1EN4cuda3std3__45tupleIJN6thrust24THRUST_300001_SM_1000_NS12zip_iteratorINS8_IJNSA_6detail15normal_iteratorINSA_10device_ptrIfEEEESG_SG_EEEEEEEEE10policy1000Ei18linear_combinationSG_JSI_EEEvT0_iT1_T2_DpNS2_10kernel_argIT3_EE
.visible .entry _ZN3cub18CUB_300001_SM_10006detail9transform16transform_kernelINS2_10policy_hubILb1EN4cuda3std3__45tupleIJN6thrust24THRUST_300001_SM_1000_NS12zip_iteratorINS8_IJNSA_6detail15normal_iteratorINSA_10device_ptrIfEEEESG_SG_EEEEEEEEE10policy1000Ei18linear_combinationSG_JSI_EEEvT0_iT1_T2_DpNS2_10kernel_argIT3_EE(
	.param .u32 _ZN3cub18CUB_300001_SM_10006detail9transform16transform_kernelINS2_10policy_hubILb1EN4cuda3std3__45tupleIJN6thrust24THRUST_300001_SM_1000_NS12zip_iteratorINS8_IJNSA_6detail15normal_iteratorINSA_10device_ptrIfEEEESG_SG_EEEEEEEEE10policy1000Ei18linear_combinationSG_JSI_EEEvT0_iT1_T2_DpNS2_10kernel_argIT3_EE_param_0,
	.param .u32 _ZN3cub18CUB_300001_SM_10006detail9transform16transform_kernelINS2_10policy_hubILb1EN4cuda3std3__45tupleIJN6thrust24THRUST_300001_SM_1000_NS12zip_iteratorINS8_IJNSA_6detail15normal_iteratorINSA_10device_ptrIfEEEESG_SG_EEEEEEEEE10policy1000Ei18linear_combinationSG_JSI_EEEvT0_iT1_T2_DpNS2_10kernel_argIT3_EE_param_1,
	.param .align 4 .b8 _ZN3cub18CUB_300001_SM_10006detail9transform16transform_kernelINS2_10policy_hubILb1EN4cuda3std3__45tupleIJN6thrust24THRUST_300001_SM_1000_NS12zip_iteratorINS8_IJNSA_6detail15normal_iteratorINSA_10device_ptrIfEEEESG_SG_EEEEEEEEE10policy1000Ei18linear_combinationSG_JSI_EEEvT0_iT1_T2_DpNS2_10kernel_argIT3_EE_param_2[12],
	.param .align 8 .b8 _ZN3cub18CUB_300001_SM_10006detail9transform16transform_kernelINS2_10policy_hubILb1EN4cuda3std3__45tupleIJN6thrust24THRUST_300001_SM_1000_NS12zip_iteratorINS8_IJNSA_6detail15normal_iteratorINSA_10device_ptrIfEEEESG_SG_EEEEEEEEE10policy1000Ei18linear_combinationSG_JSI_EEEvT0_iT1_T2_DpNS2_10kernel_argIT3_EE_param_3[8],
	.param .align 8 .b8 _ZN3cub18CUB_300001_SM_10006detail9transform16transform_kernelINS2_10policy_hubILb1EN4cuda3std3__45tupleIJN6thrust24THRUST_300001_SM_1000_NS12zip_iteratorINS8_IJNSA_6detail15normal_iteratorINSA_10device_ptrIfEEEESG_SG_EEEEEEEEE10policy1000Ei18linear_combinationSG_JSI_EEEvT0_iT1_T2_DpNS2_10kernel_argIT3_EE_param_4[24]
)
.maxntid 128
{
	.reg .pred 	%p<35>;
	.reg .b32 	%r<73>;
	.reg .b32 	%f<184>;
	.reg .b64 	%rd<99>;

	ld.param.f32 	%f1, [_ZN3cub18CUB_300001_SM_10006detail9transform16transform_kernelINS2_10policy_hubILb1EN4cuda3std3__45tupleIJN6thrust24THRUST_300001_SM_1000_NS12zip_iteratorINS8_IJNSA_6detail15normal_iteratorINSA_10device_ptrIfEEEESG_SG_EEEEEEEEE10policy1000Ei18linear_combinationSG_JSI_EEEvT0_iT1_T2_DpNS2_10kernel_argIT3_EE_param_2];
	ld.param.f32 	%f2, [_ZN3cub18CUB_300001_SM_10006detail9transform16transform_kernelINS2_10policy_hubILb1EN4cuda3std3__45tupleIJN6thrust24THRUST_300001_SM_1000_NS12zip_iteratorINS8_IJNSA_6detail15normal_iteratorINSA_10device_ptrIfEEEESG_SG_EEEEEEEEE10policy1000Ei18linear_combinationSG_JSI_EEEvT0_iT1_T2_DpNS2_10kernel_argIT3_EE_param_2+4];
	ld.param.f32 	%f3, [_ZN3cub18CUB_300001_SM_10006detail9transform16transform_kernelINS2_10policy_hubILb1EN4cuda3std3__45tupleIJN6thrust24THRUST_300001_SM_1000_NS12zip_iteratorINS8_IJNSA_6detail15normal_iteratorINSA_10device_ptrIfEEEESG_SG_EEEEEEEEE10policy1000Ei18linear_combinationSG_JSI_EEEvT0_iT1_T2_DpNS2_10kernel_argIT3_EE_param_2+8];
	ld.param.u32 	%r38, [_ZN3cub18CUB_300001_SM_10006detail9transform16transform_kernelINS2_10policy_hubILb1EN4cuda3std3__45tupleIJN6thrust24THRUST_300001_SM_1000_NS12zip_iteratorINS8_IJNSA_6detail15normal_iteratorINSA_10device_ptrIfEEEESG_SG_EEEEEEEEE10policy1000Ei18linear_combinationSG_JSI_EEEvT0_iT1_T2_DpNS2_10kernel_argIT3_EE_param_0];
	ld.param.u64 	%rd25, [_ZN3cub18CUB_300001_SM_10006detail9transform16transform_kernelINS2_10policy_hubILb1EN4cuda3std3__45tupleIJN6thrust24THRUST_300001_SM_1000_NS12zip_iteratorINS8_IJNSA_6detail15normal_iteratorINSA_10device_ptrIfEEEESG_SG_EEEEEEEEE10policy1000Ei18linear_combinationSG_JSI_EEEvT0_iT1_T2_DpNS2_10kernel_argIT3_EE_param_4+16];
	ld.param.u64 	%rd24, [_ZN3cub18CUB_300001_SM_10006detail9transform16transform_kernelINS2_10policy_hubILb1EN4cuda3std3__45tupleIJN6thrust24THRUST_300001_SM_1000_NS12zip_iteratorINS8_IJNSA_6detail15normal_iteratorINSA_10device_ptrIfEEEESG_SG_EEEEEEEEE10policy1000Ei18linear_combinationSG_JSI_EEEvT0_iT1_T2_DpNS2_10kernel_argIT3_EE_param_4+8];
	ld.param.u64 	%rd23, [_ZN3cub18CUB_300001_SM_10006detail9transform16transform_kernelINS2_10policy_hubILb1EN4cuda3std3__45tupleIJN6thrust24THRUST_300001_SM_1000_NS12zip_iteratorINS8_IJNSA_6detail15normal_iteratorINSA_10device_ptrIfEEEESG_SG_EEEEEEEEE10policy1000Ei18linear_combinationSG_JSI_EEEvT0_iT1_T2_DpNS2_10kernel_argIT3_EE_param_4];
	ld.param.u64 	%rd26, [_ZN3cub18CUB_300001_SM_10006detail9transform16transform_kernelINS2_10policy_hubILb1EN4cuda3std3__45tupleIJN6thrust24THRUST_300001_SM_1000_NS12zip_iteratorINS8_IJNSA_6detail15normal_iteratorINSA_10device_ptrIfEEEESG_SG_EEEEEEEEE10policy1000Ei18linear_combinationSG_JSI_EEEvT0_iT1_T2_DpNS2_10kernel_argIT3_EE_param_3];
	ld.param.u32 	%r37, [_ZN3cub18CUB_300001_SM_10006detail9transform16transform_kernelINS2_10policy_hubILb1EN4cuda3std3__45tupleIJN6thrust24THRUST_300001_SM_1000_NS12zip_iteratorINS8_IJNSA_6detail15normal_iteratorINSA_10device_ptrIfEEEESG_SG_EEEEEEEEE10policy1000Ei18linear_combinationSG_JSI_EEEvT0_iT1_T2_DpNS2_10kernel_argIT3_EE_param_1];
	cvta.to.global.u64 	%rd1, %rd26;
	cvta.to.global.u64 	%rd2, %rd23;
	cvta.to.global.u64 	%rd3, %rd24;
	cvta.to.global.u64 	%rd4, %rd25;
	shl.b32 	%r39, %r37, 7;
	mov.u32 	%r40, %ctaid.x;
	mul.lo.s32 	%r1, %r39, %r40;
	sub.s32 	%r41, %r38, %r1;
	min.s32 	%r2, %r39, %r41;
	mul.wide.s32 	%rd98, %r1, 4;
	add.s64 	%rd5, %rd2, %rd98;
	add.s64 	%rd6, %rd3, %rd98;
	add.s64 	%rd7, %rd4, %rd98;
	add.s64 	%rd8, %rd1, %rd98;
	setp.gt.s32 	%p1, %r39, %r41;
	@%p1 bra 	$L__BB2_13;
	setp.lt.s32 	%p2, %r37, 1;
	@%p2 bra 	$L__BB2_54;
	mov.u32 	%r3, %tid.x;
	and.b32  	%r4, %r37, 7;
	setp.lt.u32 	%p3, %r37, 8;
	mov.b32 	%r70, 0;
	@%p3 bra 	$L__BB2_5;
	and.b32  	%r70, %r37, 2147483640;
	neg.s32 	%r65, %r70;
	mul.wide.u32 	%rd28, %r3, 4;
	add.s64 	%rd9, %rd1, %rd28;
	add.s64 	%rd11, %rd4, %rd28;
	add.s64 	%rd12, %rd3, %rd28;
	add.s64 	%rd29, %rd98, 1536;
	add.s64 	%rd13, %rd2, %rd29;
	add.s32 	%r64, %r3, 128;
	add.s64 	%rd14, %rd3, %rd29;
	add.s64 	%rd15, %rd1, %rd29;
	add.s64 	%rd16, %rd4, %rd29;
$L__BB2_4:
	.pragma "nounroll";
	mul.wide.s32 	%rd30, %r64, 4;
	add.s64 	%rd31, %rd13, %rd30;
	add.s64 	%rd32, %rd14, %rd30;
	add.s64 	%rd33, %rd15, %rd30;
	add.s64 	%rd34, %rd16, %rd30;
	cvta.to.global.u64 	%rd35, %rd23;
	mul.wide.u32 	%rd36, %r3, 4;
	add.s64 	%rd37, %rd35, %rd36;
	add.s64 	%rd38, %rd37, %rd98;
	add.s64 	%rd39, %rd12, %rd98;
	add.s64 	%rd40, %rd11, %rd98;
	ld.global.f32 	%f4, [%rd38];
	ld.global.f32 	%f5, [%rd39];
	ld.global.f32 	%f6, [%rd40];
	mul.f32 	%f7, %f2, %f5;
	fma.rn.f32 	%f8, %f1, %f4, %f7;
	fma.rn.f32 	%f9, %f3, %f6, %f8;
	add.s64 	%rd41, %rd9, %rd98;
	st.global.f32 	[%rd41], %f9;
	ld.global.f32 	%f10, [%rd31+-1536];
	ld.global.f32 	%f11, [%rd32+-1536];
	ld.global.f32 	%f12, [%rd34+-1536];
	mul.f32 	%f13, %f2, %f11;
	fma.rn.f32 	%f14, %f1, %f10, %f13;
	fma.rn.f32 	%f15, %f3, %f12, %f14;
	st.global.f32 	[%rd33+-1536], %f15;
	ld.global.f32 	%f16, [%rd31+-1024];
	ld.global.f32 	%f17, [%rd32+-1024];
	ld.global.f32 	%f18, [%rd34+-1024];
	mul.f32 	%f19, %f2, %f17;
	fma.rn.f32 	%f20, %f1, %f16, %f19;
	fma.rn.f32 	%f21, %f3, %f18, %f20;
	st.global.f32 	[%rd33+-1024], %f21;
	ld.global.f32 	%f22, [%rd31+-512];
	ld.global.f32 	%f23, [%rd32+-512];
	ld.global.f32 	%f24, [%rd34+-512];
	mul.f32 	%f25, %f2, %f23;
	fma.rn.f32 	%f26, %f1, %f22, %f25;
	fma.rn.f32 	%f27, %f3, %f24, %f26;
	st.global.f32 	[%rd33+-512], %f27;
	ld.global.f32 	%f28, [%rd31];
	ld.global.f32 	%f29, [%rd32];
	ld.global.f32 	%f30, [%rd34];
	mul.f32 	%f31, %f2, %f29;
	fma.rn.f32 	%f32, %f1, %f28, %f31;
	fma.rn.f32 	%f33, %f3, %f30, %f32;
	st.global.f32 	[%rd33], %f33;
	ld.global.f32 	%f34, [%rd31+512];
	ld.global.f32 	%f35, [%rd32+512];
	ld.global.f32 	%f36, [%rd34+512];
	mul.f32 	%f37, %f2, %f35;
	fma.rn.f32 	%f38, %f1, %f34, %f37;
	fma.rn.f32 	%f39, %f3, %f36, %f38;
	st.global.f32 	[%rd33+512], %f39;
	ld.global.f32 	%f40, [%rd31+1024];
	ld.global.f32 	%f41, [%rd32+1024];
	ld.global.f32 	%f42, [%rd34+1024];
	mul.f32 	%f43, %f2, %f41;
	fma.rn.f32 	%f44, %f1, %f40, %f43;
	fma.rn.f32 	%f45, %f3, %f42, %f44;
	st.global.f32 	[%rd33+1024], %f45;
	ld.global.f32 	%f46, [%rd31+1536];
	ld.global.f32 	%f47, [%rd32+1536];
	ld.global.f32 	%f48, [%rd34+1536];
	mul.f32 	%f49, %f2, %f47;
	fma.rn.f32 	%f50, %f1, %f46, %f49;
	fma.rn.f32 	%f51, %f3, %f48, %f50;
	st.global.f32 	[%rd33+1536], %f51;
	add.s32 	%r65, %r65, 8;
	add.s64 	%rd98, %rd98, 4096;
	add.s32 	%r64, %r64, 1024;
	setp.eq.s32 	%p4, %r65, 0;
	@%p4 bra 	$L__BB2_5;
	bra.uni 	$L__BB2_4;
$L__BB2_5:
	setp.eq.s32 	%p5, %r4, 0;
	@%p5 bra 	$L__BB2_54;
	and.b32  	%r32, %r37, 3;
	setp.lt.u32 	%p6, %r4, 4;
	@%p6 bra 	$L__BB2_8;
	shl.b32 	%r43, %r70, 7;
	add.s32 	%r44, %r43, %r3;
	mul.wide.s32 	%rd42, %r44, 4;
	add.s64 	%rd43, %rd5, %rd42;
	add.s64 	%rd44, %rd6, %rd42;
	add.s64 	%rd45, %rd7, %rd42;
	ld.global.f32 	%f52, [%rd43];
	ld.global.f32 	%f53, [%rd44];
	ld.global.f32 	%f54, [%rd45];
	mul.f32 	%f55, %f2, %f53;
	fma.rn.f32 	%f56, %f1, %f52, %f55;
	fma.rn.f32 	%f57, %f3, %f54, %f56;
	add.s64 	%rd46, %rd8, %rd42;
	st.global.f32 	[%rd46], %f57;
	ld.global.f32 	%f58, [%rd43+512];
	ld.global.f32 	%f59, [%rd44+512];
	ld.global.f32 	%f60, [%rd45+512];
	mul.f32 	%f61, %f2, %f59;
	fma.rn.f32 	%f62, %f1, %f58, %f61;
	fma.rn.f32 	%f63, %f3, %f60, %f62;
	st.global.f32 	[%rd46+512], %f63;
	ld.global.f32 	%f64, [%rd43+1024];
	ld.global.f32 	%f65, [%rd44+1024];
	ld.global.f32 	%f66, [%rd45+1024];
	mul.f32 	%f67, %f2, %f65;
	fma.rn.f32 	%f68, %f1, %f64, %f67;
	fma.rn.f32 	%f69, %f3, %f66, %f68;
	st.global.f32 	[%rd46+1024], %f69;
	ld.global.f32 	%f70, [%rd43+1536];
	ld.global.f32 	%f71, [%rd44+1536];
	ld.global.f32 	%f72, [%rd45+1536];
	mul.f32 	%f73, %f2, %f71;
	fma.rn.f32 	%f74, %f1, %f70, %f73;
	fma.rn.f32 	%f75, %f3, %f72, %f74;
	st.global.f32 	[%rd46+1536], %f75;
	add.s32 	%r70, %r70, 4;
$L__BB2_8:
	setp.eq.s32 	%p7, %r32, 0;
	@%p7 bra 	$L__BB2_54;
	setp.eq.s32 	%p8, %r32, 1;
	@%p8 bra 	$L__BB2_11;
	shl.b32 	%r45, %r70, 7;
	add.s32 	%r46, %r45, %r3;
	mul.wide.s32 	%rd47, %r46, 4;
	add.s64 	%rd48, %rd5, %rd47;
	add.s64 	%rd49, %rd6, %rd47;
	add.s64 	%rd50, %rd7, %rd47;
	ld.global.f32 	%f76, [%rd48];
	ld.global.f32 	%f77, [%rd49];
	ld.global.f32 	%f78, [%rd50];
	mul.f32 	%f79, %f2, %f77;
	fma.rn.f32 	%f80, %f1, %f76, %f79;
	fma.rn.f32 	%f81, %f3, %f78, %f80;
	add.s64 	%rd51, %rd8, %rd47;
	st.global.f32 	[%rd51], %f81;
	ld.global.f32 	%f82, [%rd48+512];
	ld.global.f32 	%f83, [%rd49+512];
	ld.global.f32 	%f84, [%rd50+512];
	mul.f32 	%f85, %f2, %f83;
	fma.rn.f32 	%f86, %f1, %f82, %f85;
	fma.rn.f32 	%f87, %f3, %f84, %f86;
	st.global.f32 	[%rd51+512], %f87;
	add.s32 	%r70, %r70, 2;
$L__BB2_11:
	and.b32  	%r47, %r37, 1;
	setp.eq.b32 	%p9, %r47, 1;
	not.pred 	%p10, %p9;
	@%p10 bra 	$L__BB2_54;
	shl.b32 	%r48, %r70, 7;
	add.s32 	%r49, %r48, %r3;
	mul.wide.s32 	%rd52, %r49, 4;
	add.s64 	%rd53, %rd5, %rd52;
	add.s64 	%rd54, %rd6, %rd52;
	add.s64 	%rd55, %rd7, %rd52;
	ld.global.f32 	%f88, [%rd53];
	ld.global.f32 	%f89, [%rd54];
	ld.global.f32 	%f90, [%rd55];
	mul.f32 	%f91, %f2, %f89;
	fma.rn.f32 	%f92, %f1, %f88, %f91;
	fma.rn.f32 	%f93, %f3, %f90, %f92;
	add.s64 	%rd56, %rd8, %rd52;
	st.global.f32 	[%rd56], %f93;
	bra.uni 	$L__BB2_54;
$L__BB2_13:
	setp.lt.s32 	%p11, %r37, 1;
	@%p11 bra 	$L__BB2_54;
	mov.u32 	%r8, %tid.x;
	and.b32  	%r9, %r37, 7;
	setp.lt.u32 	%p12, %r37, 8;
	mov.b32 	%r67, 0;
	@%p12 bra 	$L__BB2_33;
	and.b32  	%r67, %r37, 2147483640;
	mov.b32 	%r66, 0;
$L__BB2_16:
	.pragma "nounroll";
	shl.b32 	%r52, %r66, 7;
	add.s32 	%r16, %r52, %r8;
	setp.ge.s32 	%p13, %r16, %r2;
	@%p13 bra 	$L__BB2_18;
	mul.wide.u32 	%rd57, %r16, 4;
	add.s64 	%rd58, %rd5, %rd57;
	add.s64 	%rd59, %rd6, %rd57;
	add.s64 	%rd60, %rd7, %rd57;
	ld.global.f32 	%f94, [%rd58];
	ld.global.f32 	%f95, [%rd59];
	ld.global.f32 	%f96, [%rd60];
	mul.f32 	%f97, %f2, %f95;
	fma.rn.f32 	%f98, %f1, %f94, %f97;
	fma.rn.f32 	%f99, %f3, %f96, %f98;
	add.s64 	%rd61, %rd8, %rd57;
	st.global.f32 	[%rd61], %f99;
$L__BB2_18:
	add.s32 	%r53, %r16, 128;
	setp.ge.s32 	%p14, %r53, %r2;
	mul.wide.s32 	%rd62, %r53, 4;
	add.s64 	%rd19, %rd5, %rd62;
	add.s64 	%rd20, %rd6, %rd62;
	add.s64 	%rd21, %rd7, %rd62;
	add.s64 	%rd22, %rd8, %rd62;
	@%p14 bra 	$L__BB2_20;
	ld.global.f32 	%f100, [%rd19];
	ld.global.f32 	%f101, [%rd20];
	ld.global.f32 	%f102, [%rd21];
	mul.f32 	%f103, %f2, %f101;
	fma.rn.f32 	%f104, %f1, %f100, %f103;
	fma.rn.f32 	%f105, %f3, %f102, %f104;
	st.global.f32 	[%rd22], %f105;
$L__BB2_20:
	add.s32 	%r54, %r16, 256;
	setp.ge.s32 	%p15, %r54, %r2;
	@%p15 bra 	$L__BB2_22;
	ld.global.f32 	%f106, [%rd19+512];
	ld.global.f32 	%f107, [%rd20+512];
	ld.global.f32 	%f108, [%rd21+512];
	mul.f32 	%f109, %f2, %f107;
	fma.rn.f32 	%f110, %f1, %f106, %f109;
	fma.rn.f32 	%f111, %f3, %f108, %f110;
	st.global.f32 	[%rd22+512], %f111;
$L__BB2_22:
	add.s32 	%r55, %r16, 384;
	setp.ge.s32 	%p16, %r55, %r2;
	@%p16 bra 	$L__BB2_24;
	ld.global.f32 	%f112, [%rd19+1024];
	ld.global.f32 	%f113, [%rd20+1024];
	ld.global.f32 	%f114, [%rd21+1024];
	mul.f32 	%f115, %f2, %f113;
	fma.rn.f32 	%f116, %f1, %f112, %f115;
	fma.rn.f32 	%f117, %f3, %f114, %f116;
	st.global.f32 	[%rd22+1024], %f117;
$L__BB2_24:
	add.s32 	%r56, %r16, 512;
	setp.ge.s32 	%p17, %r56, %r2;
	@%p17 bra 	$L__BB2_26;
	ld.global.f32 	%f118, [%rd19+1536];
	ld.global.f32 	%f119, [%rd20+1536];
	ld.global.f32 	%f120, [%rd21+1536];
	mul.f32 	%f121, %f2, %f119;
	fma.rn.f32 	%f122, %f1, %f118, %f121;
	fma.rn.f32 	%f123, %f3, %f120, %f122;
	st.global.f32 	[%rd22+1536], %f123;
$L__BB2_26:
	add.s32 	%r57, %r16, 640;
	setp.ge.s32 	%p18, %r57, %r2;
	@%p18 bra 	$L__BB2_28;
	ld.global.f32 	%f124, [%rd19+2048];
	ld.global.f32 	%f125, [%rd20+2048];
	ld.global.f32 	%f126, [%rd21+2048];
	mul.f32 	%f127, %f2, %f125;
	fma.rn.f32 	%f128, %f1, %f124, %f127;
	fma.rn.f32 	%f129, %f3, %f126, %f128;
	st.global.f32 	[%rd22+2048], %f129;
$L__BB2_28:
	add.s32 	%r58, %r16, 768;
	setp.ge.s32 	%p19, %r58, %r2;
	@%p19 bra 	$L__BB2_30;
	ld.global.f32 	%f130, [%rd19+2560];
	ld.global.f32 	%f131, [%rd20+2560];
	ld.global.f32 	%f132, [%rd21+2560];
	mul.f32 	%f133, %f2, %f131;
	fma.rn.f32 	%f134, %f1, %f130, %f133;
	fma.rn.f32 	%f135, %f3, %f132, %f134;
	st.global.f32 	[%rd22+2560], %f135;
$L__BB2_30:
	add.s32 	%r59, %r16, 896;
	setp.ge.s32 	%p20, %r59, %r2;
	@%p20 bra 	$L__BB2_32;
	ld.global.f32 	%f136, [%rd19+3072];
	ld.global.f32 	%f137, [%rd20+3072];
	ld.global.f32 	%f138, [%rd21+3072];
	mul.f32 	%f139, %f2, %f137;
	fma.rn.f32 	%f140, %f1, %f136, %f139;
	fma.rn.f32 	%f141, %f3, %f138, %f140;
	st.global.f32 	[%rd22+3072], %f141;
$L__BB2_32:
	add.s32 	%r66, %r66, 8;
	setp.ne.s32 	%p21, %r66, %r67;
	@%p21 bra 	$L__BB2_16;
$L__BB2_33:
	setp.eq.s32 	%p22, %r9, 0;
	@%p22 bra 	$L__BB2_54;
	and.b32  	%r19, %r37, 3;
	setp.lt.u32 	%p23, %r9, 4;
	@%p23 bra 	$L__BB2_44;
	shl.b32 	%r60, %r67, 7;
	add.s32 	%r20, %r60, %r8;
	setp.ge.s32 	%p24, %r20, %r2;
	@%p24 bra 	$L__BB2_37;
	mul.wide.s32 	%rd63, %r20, 4;
	add.s64 	%rd64, %rd5, %rd63;
	add.s64 	%rd65, %rd6, %rd63;
	add.s64 	%rd66, %rd7, %rd63;
	ld.global.f32 	%f142, [%rd64];
	ld.global.f32 	%f143, [%rd65];
	ld.global.f32 	%f144, [%rd66];
	mul.f32 	%f145, %f2, %f143;
	fma.rn.f32 	%f146, %f1, %f142, %f145;
	fma.rn.f32 	%f147, %f3, %f144, %f146;
	add.s64 	%rd67, %rd8, %rd63;
	st.global.f32 	[%rd67], %f147;
$L__BB2_37:
	add.s32 	%r21, %r20, 128;
	setp.ge.s32 	%p25, %r21, %r2;
	@%p25 bra 	$L__BB2_39;
	mul.wide.s32 	%rd68, %r21, 4;
	add.s64 	%rd69, %rd5, %rd68;
	add.s64 	%rd70, %rd6, %rd68;
	add.s64 	%rd71, %rd7, %rd68;
	ld.global.f32 	%f148, [%rd69];
	ld.global.f32 	%f149, [%rd70];
	ld.global.f32 	%f150, [%rd71];
	mul.f32 	%f151, %f2, %f149;
	fma.rn.f32 	%f152, %f1, %f148, %f151;
	fma.rn.f32 	%f153, %f3, %f150, %f152;
	add.s64 	%rd72, %rd8, %rd68;
	st.global.f32 	[%rd72], %f153;
$L__BB2_39:
	add.s32 	%r22, %r20, 256;
	setp.ge.s32 	%p26, %r22, %r2;
	@%p26 bra 	$L__BB2_41;
	mul.wide.s32 	%rd73, %r22, 4;
	add.s64 	%rd74, %rd5, %rd73;
	add.s64 	%rd75, %rd6, %rd73;
	add.s64 	%rd76, %rd7, %rd73;
	ld.global.f32 	%f154, [%rd74];
	ld.global.f32 	%f155, [%rd75];
	ld.global.f32 	%f156, [%rd76];
	mul.f32 	%f157, %f2, %f155;
	fma.rn.f32 	%f158, %f1, %f154, %f157;
	fma.rn.f32 	%f159, %f3, %f156, %f158;
	add.s64 	%rd77, %rd8, %rd73;
	st.global.f32 	[%rd77], %f159;
$L__BB2_41:
	add.s32 	%r23, %r20, 384;
	setp.ge.s32 	%p27, %r23, %r2;
	@%p27 bra 	$L__BB2_43;
	mul.wide.s32 	%rd78, %r23, 4;
	add.s64 	%rd79, %rd5, %rd78;
	add.s64 	%rd80, %rd6, %rd78;
	add.s64 	%rd81, %rd7, %rd78;
	ld.global.f32 	%f160, [%rd79];
	ld.global.f32 	%f161, [%rd80];
	ld.global.f32 	%f162, [%rd81];
	mul.f32 	%f163, %f2, %f161;
	fma.rn.f32 	%f164, %f1, %f160, %f163;
	fma.rn.f32 	%f165, %f3, %f162, %f164;
	add.s64 	%rd82, %rd8, %rd78;
	st.global.f32 	[%rd82], %f165;
$L__BB2_43:
	add.s32 	%r67, %r67, 4;
$L__BB2_44:
	setp.eq.s32 	%p28, %r19, 0;
	@%p28 bra 	$L__BB2_54;
	setp.eq.s32 	%p29, %r19, 1;
	@%p29 bra 	$L__BB2_51;
	shl.b32 	%r61, %r67, 7;
	add.s32 	%r26, %r61, %r8;
	setp.ge.s32 	%p30, %r26, %r2;
	@%p30 bra 	$L__BB2_48;
	mul.wide.s32 	%rd83, %r26, 4;
	add.s64 	%rd84, %rd5, %rd83;
	add.s64 	%rd85, %rd6, %rd83;
	add.s64 	%rd86, %rd7, %rd83;
	ld.global.f32 	%f166, [%rd84];
	ld.global.f32 	%f167, [%rd85];
	ld.global.f32 	%f168, [%rd86];
	mul.f32 	%f169, %f2, %f167;
	fma.rn.f32 	%f170, %f1, %f166, %f169;
	fma.rn.f32 	%f171, %f3, %f168, %f170;
	add.s64 	%rd87, %rd8, %rd83;
	st.global.f32 	[%rd87], %f171;
$L__BB2_48:
	add.s32 	%r27, %r26, 128;
	setp.ge.s32 	%p31, %r27, %r2;
	@%p31 bra 	$L__BB2_50;
	mul.wide.s32 	%rd88, %r27, 4;
	add.s64 	%rd89, %rd5, %rd88;
	add.s64 	%rd90, %rd6, %rd88;
	add.s64 	%rd91, %rd7, %rd88;
	ld.global.f32 	%f172, [%rd89];
	ld.global.f32 	%f173, [%rd90];
	ld.global.f32 	%f174, [%rd91];
	mul.f32 	%f175, %f2, %f173;
	fma.rn.f32 	%f176, %f1, %f172, %f175;
	fma.rn.f32 	%f177, %f3, %f174, %f176;
	add.s64 	%rd92, %rd8, %rd88;
	st.global.f32 	[%rd92], %f177;
$L__BB2_50:
	add.s32 	%r67, %r67, 2;
$L__BB2_51:
	and.b32  	%r62, %r37, 1;
	setp.eq.b32 	%p32, %r62, 1;
	not.pred 	%p33, %p32;
	@%p33 bra 	$L__BB2_54;
	shl.b32 	%r63, %r67, 7;
	add.s32 	%r30, %r63, %r8;
	setp.ge.s32 	%p34, %r30, %r2;
	@%p34 bra 	$L__BB2_54;
	mul.wide.s32 	%rd93, %r30, 4;
	add.s64 	%rd94, %rd5, %rd93;
	add.s64 	%rd95, %rd6, %rd93;
	add.s64 	%rd96, %rd7, %rd93;
	ld.global.f32 	%f178, [%rd94];
	ld.global.f32 	%f179, [%rd95];
	ld.global.f32 	%f180, [%rd96];
	mul.f32 	%f181, %f2, %f179;
	fma.rn.f32 	%f182, %f1, %f178, %f181;
	fma.rn.f32 	%f183, %f3, %f180, %f182;
	add.s64 	%rd97, %rd8, %rd93;
	st.global.f32 	[%rd97], %f183;
$L__BB2_54:
	ret;

}
	// .globl	_ZN3cub18CUB_300001_SM_10006detail9transform16transform_kernelINS2_10policy_hubILb1EN4cuda3std3__45tupleIJN6thrust24THRUST_300001_SM_1000_NS12zip_iteratorINS8_IJNSA_6detail15normal_iteratorINSA_10device_ptrIfEEEESG_SG_EEEEEEEEE10policy1000El18linear_combinationSG_JSI_EEEvT0_iT1_T2_DpNS2_10kernel_argIT3_EE
.visible .entry _ZN3cub18CUB_300001_SM_10006detail9transform16transform_kernelINS2_10policy_hubILb1EN4cuda3std3__45tupleIJN6thrust24THRUST_300001_SM_1000_NS12zip_iteratorINS8_IJNSA_6detail15normal_iteratorINSA_10device_ptrIfEEEESG_SG_EEEEEEEEE10policy1000El18linear_combinationSG_JSI_EEEvT0_iT1_T2_DpNS2_10kernel_argIT3_EE(
	.param .u64 _ZN3cub18CUB_300001_SM_10006detail9transform16transform_kernelINS2_10policy_hubILb1EN4cuda3std3__45tupleIJN6thrust24THRUST_300001_SM_1000_NS12zip_iteratorINS8_IJNSA_6detail15normal_iteratorINSA_10device_ptrIfEEEESG_SG_EEEEEEEEE10policy1000El18linear_combinationSG_JSI_EEEvT0_iT1_T2_DpNS2_10kernel_argIT3_EE_param_0,
	.param .u32 _ZN3cub18CUB_300001_SM_10006detail9transform16transform_kernelINS2_10policy_hubILb1EN4cuda3std3__45tupleIJN6thrust24THRUST_300001_SM_1000_NS12zip_iteratorINS8_IJNSA_6detail15normal_iteratorINSA_10device_ptrIfEEEESG_SG_EEEEEEEEE10policy1000El18linear_combinationSG_JSI_EEEvT0_iT1_T2_DpNS2_10kernel_argIT3_EE_param_1,
	.param .align 4 .b8 _ZN3cub18CUB_300001_SM_10006detail9transform16transform_kernelINS2_10policy_hubILb1EN4cuda3std3__45tupleIJN6thrust24THRUST_300001_SM_1000_NS12zip_iteratorINS8_IJNSA_6detail15normal_iteratorINSA_10device_ptrIfEEEESG_SG_EEEEEEEEE10policy1000El18linear_combinationSG_JSI_EEEvT0_iT1_T2_DpNS2_10kernel_argIT3_EE_param_2[12],
	.param .align 8 .b8 _ZN3cub18CUB_300001_SM_10006detail9transform16transform_kernelINS2_10policy_hubILb1EN4cuda3std3__45tupleIJN6thrust24THRUST_300001_SM_1000_NS12zip_iteratorINS8_IJNSA_6detail15normal_iteratorINSA_10device_ptrIfEEEESG_SG_EEEEEEEEE10policy1000El18linear_combinationSG_JSI_EEEvT0_iT1_T2_DpNS2_10kernel_argIT3_EE_param_3[8],
	.param .align 8 .b8 _ZN3cub18CUB_300001_SM_10006detail9transform16transform_kernelINS2_10policy_hubILb1EN4cuda3std3__45tupleIJN6thrust24THRUST_300001_SM_1000_NS12zip_iteratorINS8_IJNSA_6detail15normal_iteratorINSA_10device_ptrIfEEEESG_SG_EEEEEEEEE10policy1000El18linear_combinationSG_JSI_EEEvT0_iT1_T2_DpNS2_10kernel_argIT3_EE_param_4[24]
)
.maxntid 128
{
	.reg .pred 	%p<35>;
	.reg .b32 	%r<70>;
	.reg .b32 	%f<184>;
	.reg .b64 	%rd<105>;

	ld.param.f32 	%f1, [_ZN3cub18CUB_300001_SM_10006detail9transform16transform_kernelINS2_10policy_hubILb1EN4cuda3std3__45tupleIJN6thrust24THRUST_300001_SM_1000_NS12zip_iteratorINS8_IJNSA_6detail15normal_iteratorINSA_10device_ptrIfEEEESG_SG_EEEEEEEEE10policy1000El18linear_combinationSG_JSI_EEEvT0_iT1_T2_DpNS2_10kernel_argIT3_EE_param_2];
	ld.param.f32 	%f2, [_ZN3cub18CUB_300001_SM_10006detail9transform16transform_kernelINS2_10policy_hubILb1EN4cuda3std3__45tupleIJN6thrust24THRUST_300001_SM_1000_NS12zip_iteratorINS8_IJNSA_6detail15normal_iteratorINSA_10device_ptrIfEEEESG_SG_EEEEEEEEE10policy1000El18linear_combinationSG_JSI_EEEvT0_iT1_T2_DpNS2_10kernel_argIT3_EE_param_2+4];
	ld.param.f32 	%f3, [_ZN3cub18CUB_300001_SM_10006detail9transform16transform_kernelINS2_10policy_hubILb1EN4cuda3std3__45tupleIJN6thrust24THRUST_300001_SM_1000_NS12zip_iteratorINS8_IJNSA_6detail15normal_iteratorINSA_10device_ptrIfEEEESG_SG_EEEEEEEEE10policy1000El18linear_combinationSG_JSI_EEEvT0_iT1_T2_DpNS2_10kernel_argIT3_EE_param_2+8];
	ld.param.u64 	%rd27, [_ZN3cub18CUB_300001_SM_10006detail9transform16transform_kernelINS2_10policy_hubILb1EN4cuda3std3__45tupleIJN6thrust24THRUST_300001_SM_1000_NS12zip_iteratorINS8_IJNSA_6detail15normal_iteratorINSA_10device_ptrIfEEEESG_SG_EEEEEEEEE10policy1000El18linear_combinationSG_JSI_EEEvT0_iT1_T2_DpNS2_10kernel_argIT3_EE_param_0];
	ld.param.u64 	%rd26, [_ZN3cub18CUB_300001_SM_10006detail9transform16transform_kernelINS2_10policy_hubILb1EN4cuda3std3__45tupleIJN6thrust24THRUST_300001_SM_1000_NS12zip_iteratorINS8_IJNSA_6detail15normal_iteratorINSA_10device_ptrIfEEEESG_SG_EEEEEEEEE10policy1000El18linear_combinationSG_JSI_EEEvT0_iT1_T2_DpNS2_10kernel_argIT3_EE_param_4+16];
	ld.param.u64 	%rd25, [_ZN3cub18CUB_300001_SM_10006detail9transform16transform_kernelINS2_10policy_hubILb1EN4cuda3std3__45tupleIJN6thrust24THRUST_300001_SM_1000_NS12zip_iteratorINS8_IJNSA_6detail15normal_iteratorINSA_10device_ptrIfEEEESG_SG_EEEEEEEEE10policy1000El18linear_combinationSG_JSI_EEEvT0_iT1_T2_DpNS2_10kernel_argIT3_EE_param_4+8];
	ld.param.u64 	%rd24, [_ZN3cub18CUB_300001_SM_10006detail9transform16transform_kernelINS2_10policy_hubILb1EN4cuda3std3__45tupleIJN6thrust24THRUST_300001_SM_1000_NS12zip_iteratorINS8_IJNSA_6detail15normal_iteratorINSA_10device_ptrIfEEEESG_SG_EEEEEEEEE10policy1000El18linear_combinationSG_JSI_EEEvT0_iT1_T2_DpNS2_10kernel_argIT3_EE_param_4];
	ld.param.u64 	%rd28, [_ZN3cub18CUB_300001_SM_10006detail9transform16transform_kernelINS2_10policy_hubILb1EN4cuda3std3__45tupleIJN6thrust24THRUST_300001_SM_1000_NS12zip_iteratorINS8_IJNSA_6detail15normal_iteratorINSA_10device_ptrIfEEEESG_SG_EEEEEEEEE10policy1000El18linear_combinationSG_JSI_EEEvT0_iT1_T2_DpNS2_10kernel_argIT3_EE_param_3];
	ld.param.u32 	%r36, [_ZN3cub18CUB_300001_SM_10006detail9transform16transform_kernelINS2_10policy_hubILb1EN4cuda3std3__45tupleIJN6thrust24THRUST_300001_SM_1000_NS12zip_iteratorINS8_IJNSA_6detail15normal_iteratorINSA_10device_ptrIfEEEESG_SG_EEEEEEEEE10policy1000El18linear_combinationSG_JSI_EEEvT0_iT1_T2_DpNS2_10kernel_argIT3_EE_param_1];
	cvta.to.global.u64 	%rd1, %rd28;
	cvta.to.global.u64 	%rd2, %rd24;
	cvta.to.global.u64 	%rd3, %rd25;
	cvta.to.global.u64 	%rd4, %rd26;
	shl.b32 	%r37, %r36, 7;
	mov.u32 	%r38, %ctaid.x;
	cvt.u64.u32 	%rd29, %r38;
	cvt.s64.s32 	%rd30, %r37;
	mul.lo.s64 	%rd5, %rd30, %rd29;
	sub.s64 	%rd31, %rd27, %rd5;
	min.s64 	%rd32, %rd31, %rd30;
	cvt.u32.u64 	%r1, %rd32;
	shl.b64 	%rd104, %rd5, 2;
	add.s64 	%rd6, %rd2, %rd104;
	add.s64 	%rd7, %rd3, %rd104;
	add.s64 	%rd8, %rd4, %rd104;
	add.s64 	%rd9, %rd1, %rd104;
	setp.eq.s32 	%p1, %r37, %r1;
	@%p1 bra 	$L__BB3_42;
	setp.lt.s32 	%p2, %r36, 1;
	@%p2 bra 	$L__BB3_54;
	mov.u32 	%r2, %tid.x;
	and.b32  	%r3, %r36, 7;
	setp.lt.u32 	%p3, %r36, 8;
	mov.b32 	%r67, 0;
	@%p3 bra 	$L__BB3_21;
	and.b32  	%r67, %r36, 2147483640;
	mov.b32 	%r63, 0;
$L__BB3_4:
	.pragma "nounroll";
	shl.b32 	%r41, %r63, 7;
	add.s32 	%r15, %r41, %r2;
	setp.ge.s32 	%p4, %r15, %r1;
	@%p4 bra 	$L__BB3_6;
	mul.wide.u32 	%rd34, %r15, 4;
	add.s64 	%rd35, %rd6, %rd34;
	add.s64 	%rd36, %rd7, %rd34;
	add.s64 	%rd37, %rd8, %rd34;
	ld.global.f32 	%f4, [%rd35];
	ld.global.f32 	%f5, [%rd36];
	ld.global.f32 	%f6, [%rd37];
	mul.f32 	%f7, %f2, %f5;
	fma.rn.f32 	%f8, %f1, %f4, %f7;
	fma.rn.f32 	%f9, %f3, %f6, %f8;
	add.s64 	%rd38, %rd9, %rd34;
	st.global.f32 	[%rd38], %f9;
$L__BB3_6:
	add.s32 	%r42, %r15, 128;
	setp.ge.s32 	%p5, %r42, %r1;
	mul.wide.s32 	%rd39, %r42, 4;
	add.s64 	%rd20, %rd6, %rd39;
	add.s64 	%rd21, %rd7, %rd39;
	add.s64 	%rd22, %rd8, %rd39;
	add.s64 	%rd23, %rd9, %rd39;
	@%p5 bra 	$L__BB3_8;
	ld.global.f32 	%f10, [%rd20];
	ld.global.f32 	%f11, [%rd21];
	ld.global.f32 	%f12, [%rd22];
	mul.f32 	%f13, %f2, %f11;
	fma.rn.f32 	%f14, %f1, %f10, %f13;
	fma.rn.f32 	%f15, %f3, %f12, %f14;
	st.global.f32 	[%rd23], %f15;
$L__BB3_8:
	add.s32 	%r43, %r15, 256;
	setp.ge.s32 	%p6, %r43, %r1;
	@%p6 bra 	$L__BB3_10;
	ld.global.f32 	%f16, [%rd20+512];
	ld.global.f32 	%f17, [%rd21+512];
	ld.global.f32 	%f18, [%rd22+512];
	mul.f32 	%f19, %f2, %f17;
	fma.rn.f32 	%f20, %f1, %f16, %f19;
	fma.rn.f32 	%f21, %f3, %f18, %f20;
	st.global.f32 	[%rd23+512], %f21;
$L__BB3_10:
	add.s32 	%r44, %r15, 384;
	setp.ge.s32 	%p7, %r44, %r1;
	@%p7 bra 	$L__BB3_12;
	ld.global.f32 	%f22, [%rd20+1024];
	ld.global.f32 	%f23, [%rd21+1024];
	ld.global.f32 	%f24, [%rd22+1024];
	mul.f32 	%f25, %f2, %f23;
	fma.rn.f32 	%f26, %f1, %f22, %f25;
	fma.rn.f32 	%f27, %f3, %f24, %f26;
	st.global.f32 	[%rd23+1024], %f27;
$L__BB3_12:
	add.s32 	%r45, %r15, 512;
	setp.ge.s32 	%p8, %r45, %r1;
	@%p8 bra 	$L__BB3_14;
	ld.global.f32 	%f28, [%rd20+1536];
	ld.global.f32 	%f29, [%rd21+1536];
	ld.global.f32 	%f30, [%rd22+1536];
	mul.f32 	%f31, %f2, %f29;
	fma.rn.f32 	%f32, %f1, %f28, %f31;
	fma.rn.f32 	%f33, %f3, %f30, %f32;
	st.global.f32 	[%rd23+1536], %f33;
$L__BB3_14:
	add.s32 	%r46, %r15, 640;
	setp.ge.s32 	%p9, %r46, %r1;
	@%p9 bra 	$L__BB3_16;
	ld.global.f32 	%f34, [%rd20+2048];
	ld.global.f32 	%f35, [%rd21+2048];
	ld.global.f32 	%f36, [%rd22+2048];
	mul.f32 	%f37, %f2, %f35;
	fma.rn.f32 	%f38, %f1, %f34, %f37;
	fma.rn.f32 	%f39, %f3, %f36, %f38;
	st.global.f32 	[%rd23+2048], %f39;
$L__BB3_16:
	add.s32 	%r47, %r15, 768;
	setp.ge.s32 	%p10, %r47, %r1;
	@%p10 bra 	$L__BB3_18;
	ld.global.f32 	%f40, [%rd20+2560];
	ld.global.f32 	%f41, [%rd21+2560];
	ld.global.f32 	%f42, [%rd22+2560];
	mul.f32 	%f43, %f2, %f41;
	fma.rn.f32 	%f44, %f1, %f40, %f43;
	fma.rn.f32 	%f45, %f3, %f42, %f44;
	st.global.f32 	[%rd23+2560], %f45;
$L__BB3_18:
	add.s32 	%r48, %r15, 896;
	setp.ge.s32 	%p11, %r48, %r1;
	@%p11 bra 	$L__BB3_20;
	ld.global.f32 	%f46, [%rd20+3072];
	ld.global.f32 	%f47, [%rd21+3072];
	ld.global.f32 	%f48, [%rd22+3072];
	mul.f32 	%f49, %f2, %f47;
	fma.rn.f32 	%f50, %f1, %f46, %f49;
	fma.rn.f32 	%f51, %f3, %f48, %f50;
	st.global.f32 	[%rd23+3072], %f51;
$L__BB3_20:
	add.s32 	%r63, %r63, 8;
	setp.eq.s32 	%p12, %r63, %r67;
	@%p12 bra 	$L__BB3_21;
	bra.uni 	$L__BB3_4;
$L__BB3_21:
	setp.eq.s32 	%p13, %r3, 0;
	@%p13 bra 	$L__BB3_54;
	and.b32  	%r24, %r36, 3;
	setp.lt.u32 	%p14, %r3, 4;
	@%p14 bra 	$L__BB3_32;
	shl.b32 	%r49, %r67, 7;
	add.s32 	%r25, %r49, %r2;
	setp.ge.s32 	%p15, %r25, %r1;
	@%p15 bra 	$L__BB3_25;
	mul.wide.s32 	%rd40, %r25, 4;
	add.s64 	%rd41, %rd6, %rd40;
	add.s64 	%rd42, %rd7, %rd40;
	add.s64 	%rd43, %rd8, %rd40;
	ld.global.f32 	%f52, [%rd41];
	ld.global.f32 	%f53, [%rd42];
	ld.global.f32 	%f54, [%rd43];
	mul.f32 	%f55, %f2, %f53;
	fma.rn.f32 	%f56, %f1, %f52, %f55;
	fma.rn.f32 	%f57, %f3, %f54, %f56;
	add.s64 	%rd44, %rd9, %rd40;
	st.global.f32 	[%rd44], %f57;
$L__BB3_25:
	add.s32 	%r26, %r25, 128;
	setp.ge.s32 	%p16, %r26, %r1;
	@%p16 bra 	$L__BB3_27;
	mul.wide.s32 	%rd45, %r26, 4;
	add.s64 	%rd46, %rd6, %rd45;
	add.s64 	%rd47, %rd7, %rd45;
	add.s64 	%rd48, %rd8, %rd45;
	ld.global.f32 	%f58, [%rd46];
	ld.global.f32 	%f59, [%rd47];
	ld.global.f32 	%f60, [%rd48];
	mul.f32 	%f61, %f2, %f59;
	fma.rn.f32 	%f62, %f1, %f58, %f61;
	fma.rn.f32 	%f63, %f3, %f60, %f62;
	add.s64 	%rd49, %rd9, %rd45;
	st.global.f32 	[%rd49], %f63;
$L__BB3_27:
	add.s32 	%r27, %r25, 256;
	setp.ge.s32 	%p17, %r27, %r1;
	@%p17 bra 	$L__BB3_29;
	mul.wide.s32 	%rd50, %r27, 4;
	add.s64 	%rd51, %rd6, %rd50;
	add.s64 	%rd52, %rd7, %rd50;
	add.s64 	%rd53, %rd8, %rd50;
	ld.global.f32 	%f64, [%rd51];
	ld.global.f32 	%f65, [%rd52];
	ld.global.f32 	%f66, [%rd53];
	mul.f32 	%f67, %f2, %f65;
	fma.rn.f32 	%f68, %f1, %f64, %f67;
	fma.rn.f32 	%f69, %f3, %f66, %f68;
	add.s64 	%rd54, %rd9, %rd50;
	st.global.f32 	[%rd54], %f69;
$L__BB3_29:
	add.s32 	%r28, %r25, 384;
	setp.ge.s32 	%p18, %r28, %r1;
	@%p18 bra 	$L__BB3_31;
	mul.wide.s32 	%rd55, %r28, 4;
	add.s64 	%rd56, %rd6, %rd55;
	add.s64 	%rd57, %rd7, %rd55;
	add.s64 	%rd58, %rd8, %rd55;
	ld.global.f32 	%f70, [%rd56];
	ld.global.f32 	%f71, [%rd57];
	ld.global.f32 	%f72, [%rd58];
	mul.f32 	%f73, %f2, %f71;
	fma.rn.f32 	%f74, %f1, %f70, %f73;
	fma.rn.f32 	%f75, %f3, %f72, %f74;
	add.s64 	%rd59, %rd9, %rd55;
	st.global.f32 	[%rd59], %f75;
$L__BB3_31:
	add.s32 	%r67, %r67, 4;
$L__BB3_32:
	setp.eq.s32 	%p19, %r24, 0;
	@%p19 bra 	$L__BB3_54;
	setp.eq.s32 	%p20, %r24, 1;
	@%p20 bra 	$L__BB3_39;
	shl.b32 	%r50, %r67, 7;
	add.s32 	%r31, %r50, %r2;
	setp.ge.s32 	%p21, %r31, %r1;
	@%p21 bra 	$L__BB3_36;
	mul.wide.s32 	%rd60, %r31, 4;
	add.s64 	%rd61, %rd6, %rd60;
	add.s64 	%rd62, %rd7, %rd60;
	add.s64 	%rd63, %rd8, %rd60;
	ld.global.f32 	%f76, [%rd61];
	ld.global.f32 	%f77, [%rd62];
	ld.global.f32 	%f78, [%rd63];
	mul.f32 	%f79, %f2, %f77;
	fma.rn.f32 	%f80, %f1, %f76, %f79;
	fma.rn.f32 	%f81, %f3, %f78, %f80;
	add.s64 	%rd64, %rd9, %rd60;
	st.global.f32 	[%rd64], %f81;
$L__BB3_36:
	add.s32 	%r32, %r31, 128;
	setp.ge.s32 	%p22, %r32, %r1;
	@%p22 bra 	$L__BB3_38;
	mul.wide.s32 	%rd65, %r32, 4;
	add.s64 	%rd66, %rd6, %rd65;
	add.s64 	%rd67, %rd7, %rd65;
	add.s64 	%rd68, %rd8, %rd65;
	ld.global.f32 	%f82, [%rd66];
	ld.global.f32 	%f83, [%rd67];
	ld.global.f32 	%f84, [%rd68];
	mul.f32 	%f85, %f2, %f83;
	fma.rn.f32 	%f86, %f1, %f82, %f85;
	fma.rn.f32 	%f87, %f3, %f84, %f86;
	add.s64 	%rd69, %rd9, %rd65;
	st.global.f32 	[%rd69], %f87;
$L__BB3_38:
	add.s32 	%r67, %r67, 2;
$L__BB3_39:
	and.b32  	%r51, %r36, 1;
	setp.eq.b32 	%p23, %r51, 1;
	not.pred 	%p24, %p23;
	@%p24 bra 	$L__BB3_54;
	shl.b32 	%r52, %r67, 7;
	add.s32 	%r35, %r52, %r2;
	setp.ge.s32 	%p25, %r35, %r1;
	@%p25 bra 	$L__BB3_54;
	mul.wide.s32 	%rd70, %r35, 4;
	add.s64 	%rd71, %rd6, %rd70;
	add.s64 	%rd72, %rd7, %rd70;
	add.s64 	%rd73, %rd8, %rd70;
	ld.global.f32 	%f88, [%rd71];
	ld.global.f32 	%f89, [%rd72];
	ld.global.f32 	%f90, [%rd73];
	mul.f32 	%f91, %f2, %f89;
	fma.rn.f32 	%f92, %f1, %f88, %f91;
	fma.rn.f32 	%f93, %f3, %f90, %f92;
	add.s64 	%rd74, %rd9, %rd70;
	st.global.f32 	[%rd74], %f93;
	bra.uni 	$L__BB3_54;
$L__BB3_42:
	setp.lt.s32 	%p26, %r36, 1;
	@%p26 bra 	$L__BB3_54;
	mov.u32 	%r5, %tid.x;
	and.b32  	%r6, %r36, 7;
	setp.lt.u32 	%p27, %r36, 8;
	mov.b32 	%r65, 0;
	@%p27 bra 	$L__BB3_46;
	and.b32  	%r65, %r36, 2147483640;
	neg.s32 	%r62, %r65;
	mul.wide.u32 	%rd75, %r5, 4;
	add.s64 	%rd10, %rd1, %rd75;
	add.s64 	%rd12, %rd4, %rd75;
	add.s64 	%rd13, %rd3, %rd75;
	add.s64 	%rd76, %rd104, 1536;
	add.s64 	%rd14, %rd2, %rd76;
	add.s32 	%r61, %r5, 128;
	add.s64 	%rd15, %rd3, %rd76;
	add.s64 	%rd16, %rd1, %rd76;
	add.s64 	%rd17, %rd4, %rd76;
$L__BB3_45:
	.pragma "nounroll";
	mul.wide.s32 	%rd77, %r61, 4;
	add.s64 	%rd78, %rd14, %rd77;
	add.s64 	%rd79, %rd15, %rd77;
	add.s64 	%rd80, %rd16, %rd77;
	add.s64 	%rd81, %rd17, %rd77;
	cvta.to.global.u64 	%rd82, %rd24;
	mul.wide.u32 	%rd83, %r5, 4;
	add.s64 	%rd84, %rd82, %rd83;
	add.s64 	%rd85, %rd84, %rd104;
	add.s64 	%rd86, %rd13, %rd104;
	add.s64 	%rd87, %rd12, %rd104;
	ld.global.f32 	%f94, [%rd85];
	ld.global.f32 	%f95, [%rd86];
	ld.global.f32 	%f96, [%rd87];
	mul.f32 	%f97, %f2, %f95;
	fma.rn.f32 	%f98, %f1, %f94, %f97;
	fma.rn.f32 	%f99, %f3, %f96, %f98;
	add.s64 	%rd88, %rd10, %rd104;
	st.global.f32 	[%rd88], %f99;
	ld.global.f32 	%f100, [%rd78+-1536];
	ld.global.f32 	%f101, [%rd79+-1536];
	ld.global.f32 	%f102, [%rd81+-1536];
	mul.f32 	%f103, %f2, %f101;
	fma.rn.f32 	%f104, %f1, %f100, %f103;
	fma.rn.f32 	%f105, %f3, %f102, %f104;
	st.global.f32 	[%rd80+-1536], %f105;
	ld.global.f32 	%f106, [%rd78+-1024];
	ld.global.f32 	%f107, [%rd79+-1024];
	ld.global.f32 	%f108, [%rd81+-1024];
	mul.f32 	%f109, %f2, %f107;
	fma.rn.f32 	%f110, %f1, %f106, %f109;
	fma.rn.f32 	%f111, %f3, %f108, %f110;
	st.global.f32 	[%rd80+-1024], %f111;
	ld.global.f32 	%f112, [%rd78+-512];
	ld.global.f32 	%f113, [%rd79+-512];
	ld.global.f32 	%f114, [%rd81+-512];
	mul.f32 	%f115, %f2, %f113;
	fma.rn.f32 	%f116, %f1, %f112, %f115;
	fma.rn.f32 	%f117, %f3, %f114, %f116;
	st.global.f32 	[%rd80+-512], %f117;
	ld.global.f32 	%f118, [%rd78];
	ld.global.f32 	%f119, [%rd79];
	ld.global.f32 	%f120, [%rd81];
	mul.f32 	%f121, %f2, %f119;
	fma.rn.f32 	%f122, %f1, %f118, %f121;
	fma.rn.f32 	%f123, %f3, %f120, %f122;
	st.global.f32 	[%rd80], %f123;
	ld.global.f32 	%f124, [%rd78+512];
	ld.global.f32 	%f125, [%rd79+512];
	ld.global.f32 	%f126, [%rd81+512];
	mul.f32 	%f127, %f2, %f125;
	fma.rn.f32 	%f128, %f1, %f124, %f127;
	fma.rn.f32 	%f129, %f3, %f126, %f128;
	st.global.f32 	[%rd80+512], %f129;
	ld.global.f32 	%f130, [%rd78+1024];
	ld.global.f32 	%f131, [%rd79+1024];
	ld.global.f32 	%f132, [%rd81+1024];
	mul.f32 	%f133, %f2, %f131;
	fma.rn.f32 	%f134, %f1, %f130, %f133;
	fma.rn.f32 	%f135, %f3, %f132, %f134;
	st.global.f32 	[%rd80+1024], %f135;
	ld.global.f32 	%f136, [%rd78+1536];
	ld.global.f32 	%f137, [%rd79+1536];
	ld.global.f32 	%f138, [%rd81+1536];
	mul.f32 	%f139, %f2, %f137;
	fma.rn.f32 	%f140, %f1, %f136, %f139;
	fma.rn.f32 	%f141, %f3, %f138, %f140;
	st.global.f32 	[%rd80+1536], %f141;
	add.s32 	%r62, %r62, 8;
	add.s64 	%rd104, %rd104, 4096;
	add.s32 	%r61, %r61, 1024;
	setp.eq.s32 	%p28, %r62, 0;
	@%p28 bra 	$L__BB3_46;
	bra.uni 	$L__BB3_45;
$L__BB3_46:
	setp.eq.s32 	%p29, %r6, 0;
	@%p29 bra 	$L__BB3_54;
	and.b32  	%r18, %r36, 3;
	setp.lt.u32 	%p30, %r6, 4;
	@%p30 bra 	$L__BB3_49;
	shl.b32 	%r54, %r65, 7;
	add.s32 	%r55, %r54, %r5;
	mul.wide.s32 	%rd89, %r55, 4;
	add.s64 	%rd90, %rd6, %rd89;
	add.s64 	%rd91, %rd7, %rd89;
	add.s64 	%rd92, %rd8, %rd89;
	ld.global.f32 	%f142, [%rd90];
	ld.global.f32 	%f143, [%rd91];
	ld.global.f32 	%f144, [%rd92];
	mul.f32 	%f145, %f2, %f143;
	fma.rn.f32 	%f146, %f1, %f142, %f145;
	fma.rn.f32 	%f147, %f3, %f144, %f146;
	add.s64 	%rd93, %rd9, %rd89;
	st.global.f32 	[%rd93], %f147;
	ld.global.f32 	%f148, [%rd90+512];
	ld.global.f32 	%f149, [%rd91+512];
	ld.global.f32 	%f150, [%rd92+512];
	mul.f32 	%f151, %f2, %f149;
	fma.rn.f32 	%f152, %f1, %f148, %f151;
	fma.rn.f32 	%f153, %f3, %f150, %f152;
	st.global.f32 	[%rd93+512], %f153;
	ld.global.f32 	%f154, [%rd90+1024];
	ld.global.f32 	%f155, [%rd91+1024];
	ld.global.f32 	%f156, [%rd92+1024];
	mul.f32 	%f157, %f2, %f155;
	fma.rn.f32 	%f158, %f1, %f154, %f157;
	fma.rn.f32 	%f159, %f3, %f156, %f158;
	st.global.f32 	[%rd93+1024], %f159;
	ld.global.f32 	%f160, [%rd90+1536];
	ld.global.f32 	%f161, [%rd91+1536];
	ld.global.f32 	%f162, [%rd92+1536];
	mul.f32 	%f163, %f2, %f161;
	fma.rn.f32 	%f164, %f1, %f160, %f163;
	fma.rn.f32 	%f165, %f3, %f162, %f164;
	st.global.f32 	[%rd93+1536], %f165;
	add.s32 	%r65, %r65, 4;
$L__BB3_49:
	setp.eq.s32 	%p31, %r18, 0;
	@%p31 bra 	$L__BB3_54;
	setp.eq.s32 	%p32, %r18, 1;
	@%p32 bra 	$L__BB3_52;
	shl.b32 	%r56, %r65, 7;
	add.s32 	%r57, %r56, %r5;
	mul.wide.s32 	%rd94, %r57, 4;
	add.s64 	%rd95, %rd6, %rd94;
	add.s64 	%rd96, %rd7, %rd94;
	add.s64 	%rd97, %rd8, %rd94;
	ld.global.f32 	%f166, [%rd95];
	ld.global.f32 	%f167, [%rd96];
	ld.global.f32 	%f168, [%rd97];
	mul.f32 	%f169, %f2, %f167;
	fma.rn.f32 	%f170, %f1, %f166, %f169;
	fma.rn.f32 	%f171, %f3, %f168, %f170;
	add.s64 	%rd98, %rd9, %rd94;
	st.global.f32 	[%rd98], %f171;
	ld.global.f32 	%f172, [%rd95+512];
	ld.global.f32 	%f173, [%rd96+512];
	ld.global.f32 	%f174, [%rd97+512];
	mul.f32 	%f175, %f2, %f173;
	fma.rn.f32 	%f176, %f1, %f172, %f175;
	fma.rn.f32 	%f177, %f3, %f174, %f176;
	st.global.f32 	[%rd98+512], %f177;
	add.s32 	%r65, %r65, 2;
$L__BB3_52:
	and.b32  	%r58, %r36, 1;
	setp.eq.b32 	%p33, %r58, 1;
	not.pred 	%p34, %p33;
	@%p34 bra 	$L__BB3_54;
	shl.b32 	%r59, %r65, 7;
	add.s32 	%r60, %r59, %r5;
	mul.wide.s32 	%rd99, %r60, 4;
	add.s64 	%rd100, %rd6, %rd99;
	add.s64 	%rd101, %rd7, %rd99;
	add.s64 	%rd102, %rd8, %rd99;
	ld.global.f32 	%f178, [%rd100];
	ld.global.f32 	%f179, [%rd101];
	ld.global.f32 	%f180, [%rd102];
	mul.f32 	%f181, %f2, %f179;
	fma.rn.f32 	%f182, %f1, %f178, %f181;
	fma.rn.f32 	%f183, %f3, %f180, %f182;
	add.s64 	%rd103, %rd9, %rd99;
	st.global.f32 	[%rd103], %f183;
$L__BB3_54:
	ret;

}


// ===== COMPILED SASS (sm_100) =====

	.target	sm_100

	.elftype	@"ET_EXEC"


//--------------------- .note.nv.tkinfo           --------------------------
	.section	.note.nv.tkinfo,"",@"SHT_NOTE"
	.sectionflags	@"SHF_NOTE_NV_TKINFO"
	.tkinfo
        /*0018*/ 	.word	0x00000002
        /*0030*/ 	.string	""
        /*0030*/ 	.string	"ptxas"
        /*0030*/ 	.string	"Cuda compilation tools, release 13.0, V13.0.88"
        /*0030*/ 	.string	"Build cuda_13.0.r13.0/compiler.36424714_0"
        /*0030*/ 	.string	"-arch sm_100 -m 64 "



//--------------------- .note.nv.cuinfo           --------------------------
	.section	.note.nv.cuinfo,"",@"SHT_NOTE"
	.sectionflags	@"SHF_NOTE_NV_CUINFO"
        /*0018*/ 	.short	0x0002
        /*001a*/ 	.short	0x0064
        /*001c*/ 	.short	0x0082
	.zero		2


//--------------------- .nv.info                  --------------------------
	.section	.nv.info,"",@"SHT_CUDA_INFO"
	.align	4


	//----- nvinfo : EIATTR_REGCOUNT
	.align		4
        /*0000*/ 	.byte	0x04, 0x2f
        /*0002*/ 	.short	(.L_44 - .L_43)
	.align		4
.L_43:
        /*0004*/ 	.word	index@(_ZN3cub18CUB_300001_SM_10006detail11EmptyKernelIvEEvv)
        /*0008*/ 	.word	0x00000004


	//----- nvinfo : EIATTR_FRAME_SIZE
	.align		4
.L_44:
        /*000c*/ 	.byte	0x04, 0x11
        /*000e*/ 	.short	(.L_46 - .L_45)
	.align		4
.L_45:
        /*0010*/ 	.word	index@(_ZN3cub18CUB_300001_SM_10006detail11EmptyKernelIvEEvv)
        /*0014*/ 	.word	0x00000000


	//----- nvinfo : EIATTR_REGCOUNT
	.align		4
.L_46:
        /*0018*/ 	.byte	0x04, 0x2f
        /*001a*/ 	.short	(.L_48 - .L_47)
	.align		4
.L_47:
        /*001c*/ 	.word	index@(_ZN3cub18CUB_300001_SM_10006detail8for_each13static_kernelINS2_12policy_hub_t12policy_500_tEmN6thrust24THRUST_300001_SM_1000_NS8cuda_cub20__uninitialized_fill7functorINS7_10device_ptrIfEEfEEEEvT0_T1_)
        /*0020*/ 	.word	0x00000008


	//----- nvinfo : EIATTR_FRAME_SIZE
	.align		4
.L_48:
        /*0024*/ 	.byte	0x04, 0x11
        /*0026*/ 	.short	(.L_50 - .L_49)
	.align		4
.L_49:
        /*0028*/ 	.word	index@(_ZN3cub18CUB_300001_SM_10006detail8for_each13static_kernelINS2_12policy_hub_t12policy_500_tEmN6thrust24THRUST_300001_SM_1000_NS8cuda_cub20__uninitialized_fill7functorINS7_10device_ptrIfEEfEEEEvT0_T1_)
        /*002c*/ 	.word	0x00000000


	//----- nvinfo : EIATTR_REGCOUNT
	.align		4
.L_50:
        /*0030*/ 	.byte	0x04, 0x2f
        /*0032*/ 	.short	(.L_52 - .L_51)
	.align		4
.L_51:
        /*0034*/ 	.word	index@(_ZN3cub18CUB_300001_SM_10006detail9transform16transform_kernelINS2_10policy_hubILb1EN4cuda3std3__45tupleIJN6thrust24THRUST_300001_SM_1000_NS12zip_iteratorINS8_IJNSA_6detail15normal_iteratorINSA_10device_ptrIfEEEESG_SG_EEEEEEEEE10policy1000Ei18linear_combinationSG_JSI_EEEvT0_iT1_T2_DpNS2_10kernel_argIT3_EE)
        /*0038*/ 	.word	0x0000001e


	//----- nvinfo : EIATTR_FRAME_SIZE
	.align		4
.L_52:
        /*003c*/ 	.byte	0x04, 0x11
        /*003e*/ 	.short	(.L_54 - .L_53)
	.align		4
.L_53:
        /*0040*/ 	.word	index@(_ZN3cub18CUB_300001_SM_10006detail9transform16transform_kernelINS2_10policy_hubILb1EN4cuda3std3__45tupleIJN6thrust24THRUST_300001_SM_1000_NS12zip_iteratorINS8_IJNSA_6detail15normal_iteratorINSA_10device_ptrIfEEEESG_SG_EEEEEEEEE10policy1000Ei18linear_combinationSG_JSI_EEEvT0_iT1_T2_DpNS2_10kernel_argIT3_EE)
        /*0044*/ 	.word	0x00000000


	//----- nvinfo : EIATTR_REGCOUNT
	.align		4
.L_54:
        /*0048*/ 	.byte	0x04, 0x2f
        /*004a*/ 	.short	(.L_56 - .L_55)
	.align		4
.L_55:
        /*004c*/ 	.word	index@(_ZN3cub18CUB_300001_SM_10006detail9transform16transform_kernelINS2_10policy_hubILb1EN4cuda3std3__45tupleIJN6thrust24THRUST_300001_SM_1000_NS12zip_iteratorINS8_IJNSA_6detail15normal_iteratorINSA_10device_ptrIfEEEESG_SG_EEEEEEEEE10policy1000El18linear_combinationSG_JSI_EEEvT0_iT1_T2_DpNS2_10kernel_argIT3_EE)
        /*0050*/ 	.word	0x00000020


	//----- nvinfo : EIATTR_FRAME_SIZE
	.align		4
.L_56:
        /*0054*/ 	.byte	0x04, 0x11
        /*0056*/ 	.short	(.L_58 - .L_57)
	.align		4
.L_57:
        /*0058*/ 	.word	index@(_ZN3cub18CUB_300001_SM_10006detail9transform16transform_kernelINS2_10policy_hubILb1EN4cuda3std3__45tupleIJN6thrust24THRUST_300001_SM_1000_NS12zip_iteratorINS8_IJNSA_6detail15normal_iteratorINSA_10device_ptrIfEEEESG_SG_EEEEEEEEE10policy1000El18linear_combinationSG_JSI_EEEvT0_iT1_T2_DpNS2_10kernel_argIT3_EE)
        /*005c*/ 	.word	0x00000000


	//----- nvinfo : EIATTR_MIN_STACK_SIZE
	.align		4
.L_58:
        /*0060*/ 	.byte	0x04, 0x12
        /*0062*/ 	.short	(.L_60 - .L_59)
	.align		4
.L_59:
        /*0064*/ 	.word	index@(_ZN3cub18CUB_300001_SM_10006detail9transform16transform_kernelINS2_10policy_hubILb1EN4cuda3std3__45tupleIJN6thrust24THRUST_300001_SM_1000_NS12zip_iteratorINS8_IJNSA_6detail15normal_iteratorINSA_10device_ptrIfEEEESG_SG_EEEEEEEEE10policy1000El18linear_combinationSG_JSI_EEEvT0_iT1_T2_DpNS2_10kernel_argIT3_EE)
        /*0068*/ 	.word	0x00000000


	//----- nvinfo : EIATTR_MIN_STACK_SIZE
	.align		4
.L_60:
        /*006c*/ 	.byte	0x04, 0x12
        /*006e*/ 	.short	(.L_62 - .L_61)
	.align		4
.L_61:
        /*0070*/ 	.word	index@(_ZN3cub18CUB_300001_SM_10006detail9transform16transform_kernelINS2_10policy_hubILb1EN4cuda3std3__45tupleIJN6thrust24THRUST_300001_SM_1000_NS12zip_iteratorINS8_IJNSA_6detail15normal_iteratorINSA_10device_ptrIfEEEESG_SG_EEEEEEEEE10policy1000Ei18linear_combinationSG_JSI_EEEvT0_iT1_T2_DpNS2_10kernel_argIT3_EE)
        /*0074*/ 	.word	0x00000000


	//----- nvinfo : EIATTR_MIN_STACK_SIZE
	.align		4
.L_62:
        /*0078*/ 	.byte	0x04, 0x12
        /*007a*/ 	.short	(.L_64 - .L_63)
	.align		4
.L_63:
        /*007c*/ 	.word	index@(_ZN3cub18CUB_300001_SM_10006detail8for_each13static_kernelINS2_12policy_hub_t12policy_500_tEmN6thrust24THRUST_300001_SM_1000_NS8cuda_cub20__uninitialized_fill7functorINS7_10device_ptrIfEEfEEEEvT0_T1_)
        /*0080*/ 	.word	0x00000000


	//----- nvinfo : EIATTR_MIN_STACK_SIZE
	.align		4
.L_64:
        /*0084*/ 	.byte	0x04, 0x12
        /*0086*/ 	.short	(.L_66 - .L_65)
	.align		4
.L_65:
        /*0088*/ 	.word	index@(_ZN3cub18CUB_300001_SM_10006detail11EmptyKernelIvEEvv)
        /*008c*/ 	.word	0x00000000
.L_66:


//--------------------- .nv.compat                --------------------------
	.section	.nv.compat,"",@"SHT_CUDA_COMPAT_INFO"
	.align	4
        /*0000*/ 	.byte	0x02, 0x09, 0x00, 0x00, 0x02, 0x02, 0x01, 0x00, 0x02, 0x05, 0x05, 0x00, 0x03, 0x07, 0x01, 0x01
        /*0010*/ 	.byte	0x02, 0x03, 0x00, 0x00, 0x02, 0x06, 0x01, 0x00, 0x04, 0x0b, 0x08, 0x00, 0x09, 0x00, 0x00, 0x00
        /*0020*/ 	.byte	0x00, 0x00, 0x00, 0x00


//--------------------- .nv.info._ZN3cub18CUB_300001_SM_10006detail9transform16transform_kernelINS2_10policy_hubILb1EN4cuda3std3__45tupleIJN6thrust24THRUST_300001_SM_1000_NS12zip_iteratorINS8_IJNSA_6detail15normal_iteratorINSA_10device_ptrIfEEEESG_SG_EEEEEEEEE10policy1000El18linear_combinationSG_JSI_EEEvT0_iT1_T2_DpNS2_10kernel_argIT3_EE --------------------------
	.section	.nv.info._ZN3cub18CUB_300001_SM_10006detail9transform16transform_kernelINS2_10policy_hubILb1EN4cuda3std3__45tupleIJN6thrust24THRUST_300001_SM_1000_NS12zip_iteratorINS8_IJNSA_6detail15normal_iteratorINSA_10device_ptrIfEEEESG_SG_EEEEEEEEE10policy1000El18linear_combinationSG_JSI_EEEvT0_iT1_T2_DpNS2_10kernel_argIT3_EE,"",@"SHT_CUDA_INFO"
	.sectionflags	@""
	.align	4


	//----- nvinfo : EIATTR_CUDA_API_VERSION
	.align		4
        /*0000*/ 	.byte	0x04, 0x37
        /*0002*/ 	.short	(.L_68 - .L_67)
.L_67:
        /*0004*/ 	.word	0x00000082


	//----- nvinfo : EIATTR_KPARAM_INFO
	.align		4
.L_68:
        /*0008*/ 	.byte	0x04, 0x17
        /*000a*/ 	.short	(.L_70 - .L_69)
.L_69:
        /*000c*/ 	.word	0x00000000
        /*0010*/ 	.short	0x0004
        /*0012*/ 	.short	0x0020
        /*0014*/ 	.byte	0x00, 0xf0, 0x61, 0x00


	//----- nvinfo : EIATTR_KPARAM_INFO
	.align		4
.L_70:
        /*0018*/ 	.byte	0x04, 0x17
        /*001a*/ 	.short	(.L_72 - .L_71)
.L_71:
        /*001c*/ 	.word	0x00000000
        /*0020*/ 	.short	0x0003
        /*0022*/ 	.short	0x0018
        /*0024*/ 	.byte	0x00, 0xf0, 0x21, 0x00


	//----- nvinfo : EIATTR_KPARAM_INFO
	.align		4
.L_72:
        /*0028*/ 	.byte	0x04, 0x17
        /*002a*/ 	.short	(.L_74 - .L_73)
.L_73:
        /*002c*/ 	.word	0x00000000
        /*0030*/ 	.short	0x0002
        /*0032*/ 	.short	0x000c
        /*0034*/ 	.byte	0x00, 0xf0, 0x31, 0x00


	//----- nvinfo : EIATTR_KPARAM_INFO
	.align		4
.L_74:
        /*0038*/ 	.byte	0x04, 0x17
        /*003a*/ 	.short	(.L_76 - .L_75)
.L_75:
        /*003c*/ 	.word	0x00000000
        /*0040*/ 	.short	0x0001
        /*0042*/ 	.short	0x0008
        /*0044*/ 	.byte	0x00, 0xf0, 0x11, 0x00


	//----- nvinfo : EIATTR_KPARAM_INFO
	.align		4
.L_76:
        /*0048*/ 	.byte	0x04, 0x17
        /*004a*/ 	.short	(.L_78 - .L_77)
.L_77:
        /*004c*/ 	.word	0x00000000
        /*0050*/ 	.short	0x0000
        /*0052*/ 	.short	0x0000
        /*0054*/ 	.byte	0x00, 0xf0, 0x21, 0x00


	//----- nvinfo : EIATTR_SPARSE_MMA_MASK
	.align		4
.L_78:
        /*0058*/ 	.byte	0x03, 0x50
        /*005a*/ 	.short	0x0000


	//----- nvinfo : EIATTR_MAXREG_COUNT
	.align		4
        /*005c*/ 	.byte	0x03, 0x1b
        /*005e*/ 	.short	0x00ff


	//----- nvinfo : EIATTR_MERCURY_ISA_VERSION
	.align		4
        /*0060*/ 	.byte	0x03, 0x5f
        /*0062*/ 	.short	0x0101


	//----- nvinfo : EIATTR_VRC_CTA_INIT_COUNT
	.align		4
        /*0064*/ 	.byte	0x02, 0x4a
	.zero		1
	.zero		1


	//----- nvinfo : EIATTR_EXIT_INSTR_OFFSETS
	.align		4
        /*0068*/ 	.byte	0x04, 0x1c
        /*006a*/ 	.short	(.L_80 - .L_79)


	//   ....[0]....
.L_79:
        /*006c*/ 	.word	0x00000280


	//   ....[1]....
        /*0070*/ 	.word	0x00000f90


	//   ....[2]....
        /*0074*/ 	.word	0x000013c0


	//   ....[3]....
        /*0078*/ 	.word	0x00001600


	//   ....[4]....
        /*007c*/ 	.word	0x00001630


	//   ....[5]....
        /*0080*/ 	.word	0x00001710


	//   ....[6]....
        /*0084*/ 	.word	0x00001740


	//   ....[7]....
        /*0088*/ 	.word	0x00001e50


	//   ....[8]....
        /*008c*/ 	.word	0x000021e0


	//   ....[9]....
        /*0090*/ 	.word	0x000023a0


	//   ....[10]....
        /*0094*/ 	.word	0x000024a0


	//----- nvinfo : EIATTR_MAX_THREADS
	.align		4
.L_80:
        /*0098*/ 	.byte	0x04, 0x05
        /*009a*/ 	.short	(.L_82 - .L_81)
.L_81:
        /*009c*/ 	.word	0x00000080
        /*00a0*/ 	.word	0x00000001
        /*00a4*/ 	.word	0x00000001


	//----- nvinfo : EIATTR_CRS_STACK_SIZE
	.align		4
.L_82:
        /*00a8*/ 	.byte	0x04, 0x1e
        /*00aa*/ 	.short	(.L_84 - .L_83)
.L_83:
        /*00ac*/ 	.word	0x00000000


	//----- nvinfo : EIATTR_CBANK_PARAM_SIZE
	.align		4
.L_84:
        /*00b0*/ 	.byte	0x03, 0x19
        /*00b2*/ 	.short	0x0038


	//----- nvinfo : EIATTR_PARAM_CBANK
	.align		4
        /*00b4*/ 	.byte	0x04, 0x0a
        /*00b6*/ 	.short	(.L_86 - .L_85)
	.align		4
.L_85:
        /*00b8*/ 	.word	index@(.nv.constant0._ZN3cub18CUB_300001_SM_10006detail9transform16transform_kernelINS2_10policy_hubILb1EN4cuda3std3__45tupleIJN6thrust24THRUST_300001_SM_1000_NS12zip_iteratorINS8_IJNSA_6detail15normal_iteratorINSA_10device_ptrIfEEEESG_SG_EEEEEEEEE10policy1000El18linear_combinationSG_JSI_EEEvT0_iT1_T2_DpNS2_10kernel_argIT3_EE)
        /*00bc*/ 	.short	0x0380
        /*00be*/ 	.short	0x0038


	//----- nvinfo : EIATTR_SW_WAR
	.align		4
.L_86:
        /*00c0*/ 	.byte	0x04, 0x36
        /*00c2*/ 	.short	(.L_88 - .L_87)
.L_87:
        /*00c4*/ 	.word	0x00000008
.L_88:


//--------------------- .nv.info._ZN3cub18CUB_300001_SM_10006detail9transform16transform_kernelINS2_10policy_hubILb1EN4cuda3std3__45tupleIJN6thrust24THRUST_300001_SM_1000_NS12zip_iteratorINS8_IJNSA_6detail15normal_iteratorINSA_10device_ptrIfEEEESG_SG_EEEEEEEEE10policy1000Ei18linear_combinationSG_JSI_EEEvT0_iT1_T2_DpNS2_10kernel_argIT3_EE --------------------------
	.section	.nv.info._ZN3cub18CUB_300001_SM_10006detail9transform16transform_kernelINS2_10policy_hubILb1EN4cuda3std3__45tupleIJN6thrust24THRUST_300001_SM_1000_NS12zip_iteratorINS8_IJNSA_6detail15normal_iteratorINSA_10device_ptrIfEEEESG_SG_EEEEEEEEE10policy1000Ei18linear_combinationSG_JSI_EEEvT0_iT1_T2_DpNS2_10kernel_argIT3_EE,"",@"SHT_CUDA_INFO"
	.sectionflags	@""
	.align	4


	//----- nvinfo : EIATTR_CUDA_API_VERSION
	.align		4
        /*0000*/ 	.byte	0x04, 0x37
        /*0002*/ 	.short	(.L_90 - .L_89)
.L_89:
        /*0004*/ 	.word	0x00000082


	//----- nvinfo : EIATTR_KPARAM_INFO
	.align		4
.L_90:
        /*0008*/ 	.byte	0x04, 0x17
        /*000a*/ 	.short	(.L_92 - .L_91)
.L_91:
        /*000c*/ 	.word	0x00000000
        /*0010*/ 	.short	0x0004
        /*0012*/ 	.short	0x0020
        /*0014*/ 	.byte	0x00, 0xf0, 0x61, 0x00


	//----- nvinfo : EIATTR_KPARAM_INFO
	.align		4
.L_92:
        /*0018*/ 	.byte	0x04, 0x17
        /*001a*/ 	.short	(.L_94 - .L_93)
.L_93:
        /*001c*/ 	.word	0x00000000
        /*0020*/ 	.short	0x0003
        /*0022*/ 	.short	0x0018
        /*0024*/ 	.byte	0x00, 0xf0, 0x21, 0x00


	//----- nvinfo : EIATTR_KPARAM_INFO
	.align		4
.L_94:
        /*0028*/ 	.byte	0x04, 0x17
        /*002a*/ 	.short	(.L_96 - .L_95)
.L_95:
        /*002c*/ 	.word	0x00000000
        /*0030*/ 	.short	0x0002
        /*0032*/ 	.short	0x0008
        /*0034*/ 	.byte	0x00, 0xf0, 0x31, 0x00


	//----- nvinfo : EIATTR_KPARAM_INFO
	.align		4
.L_96:
        /*0038*/ 	.byte	0x04, 0x17
        /*003a*/ 	.short	(.L_98 - .L_97)
.L_97:
        /*003c*/ 	.word	0x00000000
        /*0040*/ 	.short	0x0001
        /*0042*/ 	.short	0x0004
        /*0044*/ 	.byte	0x00, 0xf0, 0x11, 0x00


	//----- nvinfo : EIATTR_KPARAM_INFO
	.align		4
.L_98:
        /*0048*/ 	.byte	0x04, 0x17
        /*004a*/ 	.short	(.L_100 - .L_99)
.L_99:
        /*004c*/ 	.word	0x00000000
        /*0050*/ 	.short	0x0000
        /*0052*/ 	.short	0x0000
        /*0054*/ 	.byte	0x00, 0xf0, 0x11, 0x00


	//----- nvinfo : EIATTR_SPARSE_MMA_MASK
	.align		4
.L_100:
        /*0058*/ 	.byte	0x03, 0x50
        /*005a*/ 	.short	0x0000


	//----- nvinfo : EIATTR_MAXREG_COUNT
	.align		4
        /*005c*/ 	.byte	0x03, 0x1b
        /*005e*/ 	.short	0x00ff


	//----- nvinfo : EIATTR_MERCURY_ISA_VERSION
	.align		4
        /*0060*/ 	.byte	0x03, 0x5f
        /*0062*/ 	.short	0x0101


	//----- nvinfo : EIATTR_VRC_CTA_INIT_COUNT
	.align		4
        /*0064*/ 	.byte	0x02, 0x4a
	.zero		1
	.zero		1


	//----- nvinfo : EIATTR_EXIT_INSTR_OFFSETS
	.align		4
        /*0068*/ 	.byte	0x04, 0x1c
        /*006a*/ 	.short	(.L_102 - .L_101)


	//   ....[0]....
.L_101:
        /*006c*/ 	.word	0x00000130


	//   ....[1]....
        /*0070*/ 	.word	0x00000850


	//   ....[2]....
        /*0074*/ 	.word	0x00000c20


	//   ....[3]....
        /*0078*/ 	.word	0x00000df0


	//   ....[4]....
        /*007c*/ 	.word	0x00000f00


	//   ....[5]....
        /*0080*/ 	.word	0x00000f30


	//   ....[6]....
        /*0084*/ 	.word	0x00001770


	//   ....[7]....
        /*0088*/ 	.word	0x00001bd0


	//   ....[8]....
        /*008c*/ 	.word	0x00001e20


	//   ....[9]....
        /*0090*/ 	.word	0x00001e50


	//   ....[10]....
        /*0094*/ 	.word	0x00001f40


	//----- nvinfo : EIATTR_MAX_THREADS
	.align		4
.L_102:
        /*0098*/ 	.byte	0x04, 0x05
        /*009a*/ 	.short	(.L_104 - .L_103)
.L_103:
        /*009c*/ 	.word	0x00000080
        /*00a0*/ 	.word	0x00000001
        /*00a4*/ 	.word	0x00000001


	//----- nvinfo : EIATTR_CRS_STACK_SIZE
	.align		4
.L_104:
        /*00a8*/ 	.byte	0x04, 0x1e
        /*00aa*/ 	.short	(.L_106 - .L_105)
.L_105:
        /*00ac*/ 	.word	0x00000000


	//----- nvinfo : EIATTR_CBANK_PARAM_SIZE
	.align		4
.L_106:
        /*00b0*/ 	.byte	0x03, 0x19
        /*00b2*/ 	.short	0x0038


	//----- nvinfo : EIATTR_PARAM_CBANK
	.align		4
        /*00b4*/ 	.byte	0x04, 0x0a
        /*00b6*/ 	.short	(.L_108 - .L_107)
	.align		4
.L_107:
        /*00b8*/ 	.word	index@(.nv.constant0._ZN3cub18CUB_300001_SM_10006detail9transform16transform_kernelINS2_10policy_hubILb1EN4cuda3std3__45tupleIJN6thrust24THRUST_300001_SM_1000_NS12zip_iteratorINS8_IJNSA_6detail15normal_iteratorINSA_10device_ptrIfEEEESG_SG_EEEEEEEEE10policy1000Ei18linear_combinationSG_JSI_EEEvT0_iT1_T2_DpNS2_10kernel_argIT3_EE)
        /*00bc*/ 	.short	0x0380
        /*00be*/ 	.short	0x0038


	//----- nvinfo : EIATTR_SW_WAR
	.align		4
.L_108:
        /*00c0*/ 	.byte	0x04, 0x36
        /*00c2*/ 	.short	(.L_110 - .L_109)
.L_109:
        /*00c4*/ 	.word	0x00000008
.L_110:


//--------------------- .nv.info._ZN3cub18CUB_300001_SM_10006detail8for_each13static_kernelINS2_12policy_hub_t12policy_500_tEmN6thrust24THRUST_300001_SM_1000_NS8cuda_cub20__uninitialized_fill7functorINS7_10device_ptrIfEEfEEEEvT0_T1_ --------------------------
	.section	.nv.info._ZN3cub18CUB_300001_SM_10006detail8for_each13static_kernelINS2_12policy_hub_t12policy_500_tEmN6thrust24THRUST_300001_SM_1000_NS8cuda_cub20__uninitialized_fill7functorINS7_10device_ptrIfEEfEEEEvT0_T1_,"",@"SHT_CUDA_INFO"
	.sectionflags	@""
	.align	4


	//----- nvinfo : EIATTR_CUDA_API_VERSION
	.align		4
        /*0000*/ 	.byte	0x04, 0x37
        /*0002*/ 	.short	(.L_112 - .L_111)
.L_111:
        /*0004*/ 	.word	0x00000082


	//----- nvinfo : EIATTR_KPARAM_INFO
	.align		4
.L_112:
        /*0008*/ 	.byte	0x04, 0x17
        /*000a*/ 	.short	(.L_114 - .L_113)
.L_113:
        /*000c*/ 	.word	0x00000000
        /*0010*/ 	.short	0x0001
        /*0012*/ 	.short	0x0008
        /*0014*/ 	.byte	0x00, 0xf0, 0x41, 0x00


	//----- nvinfo : EIATTR_KPARAM_INFO
	.align		4
.L_114:
        /*0018*/ 	.byte	0x04, 0x17
        /*001a*/ 	.short	(.L_116 - .L_115)
.L_115:
        /*001c*/ 	.word	0x00000000
        /*0020*/ 	.short	0x0000
        /*0022*/ 	.short	0x0000
        /*0024*/ 	.byte	0x00, 0xf0, 0x21, 0x00


	//----- nvinfo : EIATTR_SPARSE_MMA_MASK
	.align		4
.L_116:
        /*0028*/ 	.byte	0x03, 0x50
        /*002a*/ 	.short	0x0000


	//----- nvinfo : EIATTR_MAXREG_COUNT
	.align		4
        /*002c*/ 	.byte	0x03, 0x1b
        /*002e*/ 	.short	0x00ff


	//----- nvinfo : EIATTR_MERCURY_ISA_VERSION
	.align		4
        /*0030*/ 	.byte	0x03, 0x5f
        /*0032*/ 	.short	0x0101


	//----- nvinfo : EIATTR_VRC_CTA_INIT_COUNT
	.align		4
        /*0034*/ 	.byte	0x02, 0x4a
	.zero		1
	.zero		1


	//----- nvinfo : EIATTR_EXIT_INSTR_OFFSETS
	.align		4
        /*0038*/ 	.byte	0x04, 0x1c
        /*003a*/ 	.short	(.L_118 - .L_117)


	//   ....[0]....
.L_117:
        /*003c*/ 	.word	0x00000130


	//   ....[1]....
        /*0040*/ 	.word	0x00000230


	//   ....[2]....
        /*0044*/ 	.word	0x00000260


	//----- nvinfo : EIATTR_MAX_THREADS
	.align		4
.L_118:
        /*0048*/ 	.byte	0x04, 0x05
        /*004a*/ 	.short	(.L_120 - .L_119)
.L_119:
        /*004c*/ 	.word	0x00000100
        /*0050*/ 	.word	0x00000001
        /*0054*/ 	.word	0x00000001


	//----- nvinfo : EIATTR_CBANK_PARAM_SIZE
	.align		4
.L_120:
        /*0058*/ 	.byte	0x03, 0x19
        /*005a*/ 	.short	0x0018


	//----- nvinfo : EIATTR_PARAM_CBANK
	.align		4
        /*005c*/ 	.byte	0x04, 0x0a
        /*005e*/ 	.short	(.L_122 - .L_121)
	.align		4
.L_121:
        /*0060*/ 	.word	index@(.nv.constant0._ZN3cub18CUB_300001_SM_10006detail8for_each13static_kernelINS2_12policy_hub_t12policy_500_tEmN6thrust24THRUST_300001_SM_1000_NS8cuda_cub20__uninitialized_fill7functorINS7_10device_ptrIfEEfEEEEvT0_T1_)
        /*0064*/ 	.short	0x0380
        /*0066*/ 	.short	0x0018


	//----- nvinfo : EIATTR_SW_WAR
	.align		4
.L_122:
        /*0068*/ 	.byte	0x04, 0x36
        /*006a*/ 	.short	(.L_124 - .L_123)
.L_123:
        /*006c*/ 	.word	0x00000008
.L_124:


//--------------------- .nv.info._ZN3cub18CUB_300001_SM_10006detail11EmptyKernelIvEEvv --------------------------
	.section	.nv.info._ZN3cub18CUB_300001_SM_10006detail11EmptyKernelIvEEvv,"",@"SHT_CUDA_INFO"
	.sectionflags	@""
	.align	4


	//----- nvinfo : EIATTR_CUDA_API_VERSION
	.align		4
        /*0000*/ 	.byte	0x04, 0x37
        /*0002*/ 	.short	(.L_126 - .L_125)
.L_125:
        /*0004*/ 	.word	0x00000082


	//----- nvinfo : EIATTR_SPARSE_MMA_MASK
	.align		4
.L_126:
        /*0008*/ 	.byte	0x03, 0x50
        /*000a*/ 	.short	0x0000


	//----- nvinfo : EIATTR_MAXREG_COUNT
	.align		4
        /*000c*/ 	.byte	0x03, 0x1b
        /*000e*/ 	.short	0x00ff


	//----- nvinfo : EIATTR_MERCURY_ISA_VERSION
	.align		4
        /*0010*/ 	.byte	0x03, 0x5f
        /*0012*/ 	.short	0x0101


	//----- nvinfo : EIATTR_VRC_CTA_INIT_COUNT
	.align		4
        /*0014*/ 	.byte	0x02, 0x4a
	.zero		1
	.zero		1


	//----- nvinfo : EIATTR_EXIT_INSTR_OFFSETS
	.align		4
        /*0018*/ 	.byte	0x04, 0x1c
        /*001a*/ 	.short	(.L_128 - .L_127)


	//   ....[0]....
.L_127:
        /*001c*/ 	.word	0x00000010


	//----- nvinfo : EIATTR_SW_WAR
	.align		4
.L_128:
        /*0020*/ 	.byte	0x04, 0x36
        /*0022*/ 	.short	(.L_130 - .L_129)
.L_129:
        /*0024*/ 	.word	0x00000008
.L_130:


//--------------------- .nv.callgraph             --------------------------
	.section	.nv.callgraph,"",@"SHT_CUDA_CALLGRAPH"
	.align	4
	.sectionentsize	8
	.align		4
        /*0000*/ 	.word	0x00000000
	.align		4
        /*0004*/ 	.word	0xffffffff
	.align		4
        /*0008*/ 	.word	0x00000000
	.align		4
        /*000c*/ 	.word	0xfffffffe
	.align		4
        /*0010*/ 	.word	0x00000000
	.align		4
        /*0014*/ 	.word	0xfffffffd
	.align		4
        /*0018*/ 	.word	0x00000000
	.align		4
        /*001c*/ 	.word	0xfffffffc


//--------------------- .nv.constant4             --------------------------
	.section	.nv.constant4,"a",@progbits
	.align	8
	.align		8
.nv.constant4:
        /*0000*/ 	.dword	_ZN30_INTERNAL_2d35a97e_4_k_cu_main4cuda3std3__45__cpo5beginE
	.align		8
        /*0008*/ 	.dword	_ZN30_INTERNAL_2d35a97e_4_k_cu_main4cuda3std3__45__cpo3endE
	.align		8
        /*0010*/ 	.dword	_ZN30_INTERNAL_2d35a97e_4_k_cu_main4cuda3std3__45__cpo6cbeginE
	.align		8
        /*0018*/ 	.dword	_ZN30_INTERNAL_2d35a97e_4_k_cu_main4cuda3std3__45__cpo4cendE
	.align		8
        /*0020*/ 	.dword	_ZN30_INTERNAL_2d35a97e_4_k_cu_main4cuda3std3__45__cpo6rbeginE
	.align		8
        /*0028*/ 	.dword	_ZN30_INTERNAL_2d35a97e_4_k_cu_main4cuda3std3__45__cpo4rendE
	.align		8
        /*0030*/ 	.dword	_ZN30_INTERNAL_2d35a97e_4_k_cu_main4cuda3std3__45__cpo7crbeginE
	.align		8
        /*0038*/ 	.dword	_ZN30_INTERNAL_2d35a97e_4_k_cu_main4cuda3std3__45__cpo5crendE
	.align		8
        /*0040*/ 	.dword	_ZN30_INTERNAL_2d35a97e_4_k_cu_main4cuda3std3__432_GLOBAL__N__2d35a97e_4_k_cu_main6ignoreE
	.align		8
        /*0048*/ 	.dword	_ZN30_INTERNAL_2d35a97e_4_k_cu_main4cuda3std3__419piecewise_constructE
	.align		8
        /*0050*/ 	.dword	_ZN30_INTERNAL_2d35a97e_4_k_cu_main4cuda3std3__48in_placeE
	.align		8
        /*0058*/ 	.dword	_ZN30_INTERNAL_2d35a97e_4_k_cu_main4cuda3std3__420unreachable_sentinelE
	.align		8
        /*0060*/ 	.dword	_ZN30_INTERNAL_2d35a97e_4_k_cu_main4cuda3std3__47nulloptE
	.align		8
        /*0068*/ 	.dword	_ZN30_INTERNAL_2d35a97e_4_k_cu_main4cuda3std3__48unexpectE
	.align		8
        /*0070*/ 	.dword	_ZN30_INTERNAL_2d35a97e_4_k_cu_main4cuda3std6ranges3__45__cpo4swapE
	.align		8
        /*0078*/ 	.dword	_ZN30_INTERNAL_2d35a97e_4_k_cu_main4cuda3std6ranges3__45__cpo9iter_moveE
	.align		8
        /*0080*/ 	.dword	_ZN30_INTERNAL_2d35a97e_4_k_cu_main4cuda3std6ranges3__45__cpo5beginE
	.align		8
        /*0088*/ 	.dword	_ZN30_INTERNAL_2d35a97e_4_k_cu_main4cuda3std6ranges3__45__cpo3endE
	.align		8
        /*0090*/ 	.dword	_ZN30_INTERNAL_2d35a97e_4_k_cu_main4cuda3std6ranges3__45__cpo6cbeginE
	.align		8
        /*0098*/ 	.dword	_ZN30_INTERNAL_2d35a97e_4_k_cu_main4cuda3std6ranges3__45__cpo4cendE
	.align		8
        /*00a0*/ 	.dword	_ZN30_INTERNAL_2d35a97e_4_k_cu_main4cuda3std6ranges3__45__cpo7advanceE
	.align		8
        /*00a8*/ 	.dword	_ZN30_INTERNAL_2d35a97e_4_k_cu_main4cuda3std6ranges3__45__cpo9iter_swapE
	.align		8
        /*00b0*/ 	.dword	_ZN30_INTERNAL_2d35a97e_4_k_cu_main4cuda3std6ranges3__45__cpo4nextE
	.align		8
        /*00b8*/ 	.dword	_ZN30_INTERNAL_2d35a97e_4_k_cu_main4cuda3std6ranges3__45__cpo4prevE
	.align		8
        /*00c0*/ 	.dword	_ZN30_INTERNAL_2d35a97e_4_k_cu_main4cuda3std6ranges3__45__cpo4dataE
	.align		8
        /*00c8*/ 	.dword	_ZN30_INTERNAL_2d35a97e_4_k_cu_main4cuda3std6ranges3__45__cpo5cdataE
	.align		8
        /*00d0*/ 	.dword	_ZN30_INTERNAL_2d35a97e_4_k_cu_main4cuda3std6ranges3__45__cpo4sizeE
	.align		8
        /*00d8*/ 	.dword	_ZN30_INTERNAL_2d35a97e_4_k_cu_main4cuda3std6ranges3__45__cpo5ssizeE
	.align		8
        /*00e0*/ 	.dword	_ZN30_INTERNAL_2d35a97e_4_k_cu_main4cuda3std6ranges3__45__cpo8distanceE
	.align		8
        /*00e8*/ 	.dword	_ZN30_INTERNAL_2d35a97e_4_k_cu_main6thrust24THRUST_300001_SM_1000_NS8cuda_cub3parE
	.align		8
        /*00f0*/ 	.dword	_ZN30_INTERNAL_2d35a97e_4_k_cu_main6thrust24THRUST_300001_SM_1000_NS8cuda_cub10par_nosyncE
	.align		8
        /*00f8*/ 	.dword	_ZN30_INTERNAL_2d35a97e_4_k_cu_main6thrust24THRUST_300001_SM_1000_NS6system6detail10sequential3seqE
	.align		8
        /*0100*/ 	.dword	_ZN30_INTERNAL_2d35a97e_4_k_cu_main6thrust24THRUST_300001_SM_1000_NS12placeholders2_1E
	.align		8
        /*0108*/ 	.dword	_ZN30_INTERNAL_2d35a97e_4_k_cu_main6thrust24THRUST_300001_SM_1000_NS12placeholders2_2E
	.align		8
        /*0110*/ 	.dword	_ZN30_INTERNAL_2d35a97e_4_k_cu_main6thrust24THRUST_300001_SM_1000_NS12placeholders2_3E
	.align		8
        /*0118*/ 	.dword	_ZN30_INTERNAL_2d35a97e_4_k_cu_main6thrust24THRUST_300001_SM_1000_NS12placeholders2_4E
	.align		8
        /*0120*/ 	.dword	_ZN30_INTERNAL_2d35a97e_4_k_cu_main6thrust24THRUST_300001_SM_1000_NS12placeholders2_5E
	.align		8
        /*0128*/ 	.dword	_ZN30_INTERNAL_2d35a97e_4_k_cu_main6thrust24THRUST_300001_SM_1000_NS12placeholders2_6E
	.align		8
        /*0130*/ 	.dword	_ZN30_INTERNAL_2d35a97e_4_k_cu_main6thrust24THRUST_300001_SM_1000_NS12placeholders2_7E
	.align		8
        /*0138*/ 	.dword	_ZN30_INTERNAL_2d35a97e_4_k_cu_main6thrust24THRUST_300001_SM_1000_NS12placeholders2_8E
	.align		8
        /*0140*/ 	.dword	_ZN30_INTERNAL_2d35a97e_4_k_cu_main6thrust24THRUST_300001_SM_1000_NS12placeholders2_9E
	.align		8
        /*0148*/ 	.dword	_ZN30_INTERNAL_2d35a97e_4_k_cu_main6thrust24THRUST_300001_SM_1000_NS12placeholders3_10E
	.align		8
        /*0150*/ 	.dword	_ZN30_INTERNAL_2d35a97e_4_k_cu_main6thrust24THRUST_300001_SM_1000_NS3seqE


//--------------------- .text._ZN3cub18CUB_300001_SM_10006detail9transform16transform_kernelINS2_10policy_hubILb1EN4cuda3std3__45tupleIJN6thrust24THRUST_300001_SM_1000_NS12zip_iteratorINS8_IJNSA_6detail15normal_iteratorINSA_10device_ptrIfEEEESG_SG_EEEEEEEEE10policy1000El18linear_combinationSG_JSI_EEEvT0_iT1_T2_DpNS2_10kernel_argIT3_EE --------------------------
	.section	.text._ZN3cub18CUB_300001_SM_10006detail9transform16transform_kernelINS2_10policy_hubILb1EN4cuda3std3__45tupleIJN6thrust24THRUST_300001_SM_1000_NS12zip_iteratorINS8_IJNSA_6detail15normal_iteratorINSA_10device_ptrIfEEEESG_SG_EEEEEEEEE10policy1000El18linear_combinationSG_JSI_EEEvT0_iT1_T2_DpNS2_10kernel_argIT3_EE,"ax",@progbits
	.align	128
        .global         _ZN3cub18CUB_300001_SM_10006detail9transform16transform_kernelINS2_10policy_hubILb1EN4cuda3std3__45tupleIJN6thrust24THRUST_300001_SM_1000_NS12zip_iteratorINS8_IJNSA_6detail15normal_iteratorINSA_10device_ptrIfEEEESG_SG_EEEEEEEEE10policy1000El18linear_combinationSG_JSI_EEEvT0_iT1_T2_DpNS2_10kernel_argIT3_EE
        .type           _ZN3cub18CUB_300001_SM_10006detail9transform16transform_kernelINS2_10policy_hubILb1EN4cuda3std3__45tupleIJN6thrust24THRUST_300001_SM_1000_NS12zip_iteratorINS8_IJNSA_6detail15normal_iteratorINSA_10device_ptrIfEEEESG_SG_EEEEEEEEE10policy1000El18linear_combinationSG_JSI_EEEvT0_iT1_T2_DpNS2_10kernel_argIT3_EE,@function
        .size           _ZN3cub18CUB_300001_SM_10006detail9transform16transform_kernelINS2_10policy_hubILb1EN4cuda3std3__45tupleIJN6thrust24THRUST_300001_SM_1000_NS12zip_iteratorINS8_IJNSA_6detail15normal_iteratorINSA_10device_ptrIfEEEESG_SG_EEEEEEEEE10policy1000El18linear_combinationSG_JSI_EEEvT0_iT1_T2_DpNS2_10kernel_argIT3_EE,(.L_x_27 - _ZN3cub18CUB_300001_SM_10006detail9transform16transform_kernelINS2_10policy_hubILb1EN4cuda3std3__45tupleIJN6thrust24THRUST_300001_SM_1000_NS12zip_iteratorINS8_IJNSA_6detail15normal_iteratorINSA_10device_ptrIfEEEESG_SG_EEEEEEEEE10policy1000El18linear_combinationSG_JSI_EEEvT0_iT1_T2_DpNS2_10kernel_argIT3_EE)
        .other          _ZN3cub18CUB_300001_SM_10006detail9transform16transform_kernelINS2_10policy_hubILb1EN4cuda3std3__45tupleIJN6thrust24THRUST_300001_SM_1000_NS12zip_iteratorINS8_IJNSA_6detail15normal_iteratorINSA_10device_ptrIfEEEESG_SG_EEEEEEEEE10policy1000El18linear_combinationSG_JSI_EEEvT0_iT1_T2_DpNS2_10kernel_argIT3_EE,@"STO_CUDA_ENTRY STV_DEFAULT"
_ZN3cub18CUB_300001_SM_10006detail9transform16transform_kernelINS2_10policy_hubILb1EN4cuda3std3__45tupleIJN6thrust24THRUST_300001_SM_1000_NS12zip_iteratorINS8_IJNSA_6detail15normal_iteratorINSA_10device_ptrIfEEEESG_SG_EEEEEEEEE10policy1000El18linear_combinationSG_JSI_EEEvT0_iT1_T2_DpNS2_10kernel_argIT3_EE:
.text._ZN3cub18CUB_300001_SM_10006detail9transform16transform_kernelINS2_10policy_hubILb1EN4cuda3std3__45tupleIJN6thrust24THRUST_300001_SM_1000_NS12zip_iteratorINS8_IJNSA_6detail15normal_iteratorINSA_10device_ptrIfEEEESG_SG_EEEEEEEEE10policy1000El18linear_combinationSG_JSI_EEEvT0_iT1_T2_DpNS2_10kernel_argIT3_EE:
[----:B------:R-:W-:Y:S01]  /*0000*/  LDC R1, c[0x0][0x37c] ;  /* 0x0000df00ff017b82 */ /* 0x000fe20000000800 */
[----:B------:R-:W0:Y:S07]  /*0010*/  LDCU UR14, c[0x0][0x388] ;  /* 0x00007100ff0e77ac */ /* 0x000e2e0008000800 */
[----:B------:R-:W1:Y:S01]  /*0020*/  S2UR UR20, SR_CTAID.X ;  /* 0x00000000001479c3 */ /* 0x000e620000002500 */
[----:B------:R-:W2:Y:S01]  /*0030*/  LDCU.64 UR16, c[0x0][0x380] ;  /* 0x00007000ff1077ac */ /* 0x000ea20008000a00 */
[----:B------:R-:W3:Y:S01]  /*0040*/  LDCU.128 UR8, c[0x0][0x3a0] ;  /* 0x00007400ff0877ac */ /* 0x000ee20008000c00 */
[----:B------:R-:W4:Y:S01]  /*0050*/  LDCU.64 UR6, c[0x0][0x3b0] ;  /* 0x00007600ff0677ac */ /* 0x000f220008000a00 */
[----:B------:R-:W5:Y:S01]  /*0060*/  LDCU.64 UR18, c[0x0][0x398] ;  /* 0x00007300ff1277ac */ /* 0x000f620008000a00 */
[----:B0-----:R-:W-:-:S04]  /*0070*/  USHF.L.U32 UR15, UR14, 0x7, URZ ;  /* 0x000000070e0f7899 */ /* 0x001fc800080006ff */
[----:B------:R-:W-:Y:S02]  /*0080*/  USHF.R.S32.HI UR21, URZ, 0x1f, UR15 ;  /* 0x0000001fff157899 */ /* 0x000fe4000801140f */
[----:B-1----:R-:W-:Y:S02]  /*0090*/  UIMAD.WIDE.U32 UR4, UR15, UR20, URZ ;  /* 0x000000140f0472a5 */ /* 0x002fe4000f8e00ff */
[----:B------:R-:W-:Y:S02]  /*00a0*/  UIMAD UR12, UR21, UR20, URZ ;  /* 0x00000014150c72a4 */ /* 0x000fe4000f8e02ff */
[----:B--2---:R-:W-:Y:S02]  /*00b0*/  UIADD3 UR13, UP0, UPT, -UR4, UR16, URZ ;  /* 0x00000010040d7290 */ /* 0x004fe4000ff1e1ff */
[----:B------:R-:W-:Y:S02]  /*00c0*/  UIADD3 UR12, UPT, UPT, UR5, UR12, URZ ;  /* 0x0000000c050c7290 */ /* 0x000fe4000fffe0ff */
[----:B------:R-:W-:-:S02]  /*00d0*/  USHF.L.U32 UR22, UR4, 0x2, URZ ;  /* 0x0000000204167899 */ /* 0x000fc400080006ff */
[----:B------:R-:W-:Y:S02]  /*00e0*/  UIADD3.X UR5, UPT, UPT, ~UR12, UR17, URZ, UP0, !UPT ;  /* 0x000000110c057290 */ /* 0x000fe400087fe5ff */
[----:B------:R-:W-:Y:S02]  /*00f0*/  UISETP.LT.U32.AND UP0, UPT, UR13, UR15, UPT ;  /* 0x0000000f0d00728c */ /* 0x000fe4000bf01070 */
[----:B---3--:R-:W-:Y:S02]  /*0100*/  UIADD3 UR23, UP1, UPT, UR22, UR8, URZ ;  /* 0x0000000816177290 */ /* 0x008fe4000ff3e0ff */
[----:B------:R-:W-:Y:S02]  /*0110*/  UISETP.LT.AND.EX UP0, UPT, UR5, UR21, UPT, UP0 ;  /* 0x000000150500728c */ /* 0x000fe4000bf01300 */
[----:B------:R-:W-:Y:S02]  /*0120*/  UIADD3 UR24, UP2, UPT, UR22, UR10, URZ ;  /* 0x0000000a16187290 */ /* 0x000fe4000ff5e0ff */
[----:B------:R-:W-:Y:S01]  /*0130*/  USEL UR5, UR13, UR15, UP0 ;  /* 0x0000000f0d057287 */ /* 0x000fe20008000000 */
[----:B------:R-:W-:Y:S01]  /*0140*/  MOV R8, UR23 ;  /* 0x0000001700087c02 */ /* 0x000fe20008000f00 */
[----:B----4-:R-:W-:-:S02]  /*0150*/  UIADD3 UR25, UP3, UPT, UR22, UR6, URZ ;  /* 0x0000000616197290 */ /* 0x010fc4000ff7e0ff */
[----:B------:R-:W-:Y:S01]  /*0160*/  UISETP.NE.AND UP0, UPT, UR15, UR5, UPT ;  /* 0x000000050f00728c */ /* 0x000fe2000bf05270 */
[----:B------:R-:W-:Y:S01]  /*0170*/  MOV R6, UR24 ;  /* 0x0000001800067c02 */ /* 0x000fe20008000f00 */
[----:B------:R-:W-:Y:S02]  /*0180*/  USHF.L.U64.HI UR12, UR4, 0x2, UR12 ;  /* 0x00000002040c7899 */ /* 0x000fe4000801020c */
[----:B-----5:R-:W-:Y:S01]  /*0190*/  UIADD3 UR26, UP4, UPT, UR22, UR18, URZ ;  /* 0x00000012161a7290 */ /* 0x020fe2000ff9e0ff */
[----:B------:R-:W-:Y:S01]  /*01a0*/  MOV R4, UR25 ;  /* 0x0000001900047c02 */ /* 0x000fe20008000f00 */
[----:B------:R-:W-:Y:S02]  /*01b0*/  UIADD3.X UR4, UPT, UPT, UR12, UR9, URZ, UP1, !UPT ;  /* 0x000000090c047290 */ /* 0x000fe40008ffe4ff */
[----:B------:R-:W-:Y:S02]  /*01c0*/  UIADD3.X UR21, UPT, UPT, UR12, UR11, URZ, UP2, !UPT ;  /* 0x0000000b0c157290 */ /* 0x000fe400097fe4ff */
[----:B------:R-:W-:Y:S01]  /*01d0*/  UIADD3.X UR23, UPT, UPT, UR12, UR7, URZ, UP3, !UPT ;  /* 0x000000070c177290 */ /* 0x000fe20009ffe4ff */
[----:B------:R-:W-:Y:S01]  /*01e0*/  MOV R2, UR26 ;  /* 0x0000001a00027c02 */ /* 0x000fe20008000f00 */
[----:B------:R-:W-:Y:S01]  /*01f0*/  UIADD3.X UR24, UPT, UPT, UR12, UR19, URZ, UP4, !UPT ;  /* 0x000000130c187290 */ /* 0x000fe2000a7fe4ff */
[----:B------:R-:W-:Y:S01]  /*0200*/  MOV R9, UR4 ;  /* 0x0000000400097c02 */ /* 0x000fe20008000f00 */
[----:B------:R-:W0:Y:S01]  /*0210*/  LDCU.64 UR16, c[0x0][0x358] ;  /* 0x00006b00ff1077ac */ /* 0x000e220008000a00 */
[----:B------:R-:W-:-:S02]  /*0220*/  MOV R7, UR21 ;  /* 0x0000001500077c02 */ /* 0x000fc40008000f00 */
[----:B------:R-:W-:Y:S02]  /*0230*/  MOV R5, UR23 ;  /* 0x0000001700057c02 */ /* 0x000fe40008000f00 */
[----:B------:R-:W-:Y:S01]  /*0240*/  MOV R3, UR24 ;  /* 0x0000001800037c02 */ /* 0x000fe20008000f00 */
[----:B------:R-:W-:Y:S06]  /*0250*/  BRA.U !UP0, `(.L_x_0) ;  /* 0x0000001508307547 */ /* 0x000fec000b800000 */
[----:B------:R-:W-:-:S06]  /*0260*/  UISETP.GE.AND UP0, UPT, UR14, 0x1, UPT ;  /* 0x000000010e00788c */ /* 0x000fcc000bf06270 */
[----:B------:R-:W-:-:S13]  /*0270*/  PLOP3.LUT P0, PT, PT, PT, UP0, 0x80, 0x8 ;  /* 0x000000000008781c */ /* 0x000fda0003f0f008 */
[----:B0-----:R-:W-:Y:S05]  /*0280*/  @!P0 EXIT ;  /* 0x000000000000894d */ /* 0x001fea0003800000 */
[----:B------:R-:W0:Y:S01]  /*0290*/  S2R R11, SR_TID.X ;  /* 0x00000000000b7919 */ /* 0x000e220000002100 */
[----:B------:R-:W-:Y:S01]  /*02a0*/  UISETP.GE.U32.AND UP0, UPT, UR14, 0x8, UPT ;  /* 0x000000080e00788c */ /* 0x000fe2000bf06070 */
[----:B------:R-:W-:Y:S01]  /*02b0*/  HFMA2 R0, -RZ, RZ, 0, 0 ;  /* 0x00000000ff007431 */ /* 0x000fe200000001ff */
[----:B------:R-:W-:-:S07]  /*02c0*/  ULOP3.LUT UR6, UR14, 0x7, URZ, 0xc0, !UPT ;  /* 0x000000070e067892 */ /* 0x000fce000f8ec0ff */
[----:B------:R-:W-:Y:S05]  /*02d0*/  BRA.U !UP0, `(.L_x_1) ;  /* 0x0000000d08287547 */ /* 0x000fea000b800000 */
[----:B0-----:R-:W-:-:S13]  /*02e0*/  ISETP.GE.AND P0, PT, R11, UR5, PT ;  /* 0x000000050b007c0c */ /* 0x001fda000bf06270 */
[C---:B------:R-:W-:Y:S01]  /*02f0*/  @!P0 IMAD.WIDE.U32 R14, R11.reuse, 0x4, R6 ;  /* 0x000000040b0e8825 */ /* 0x040fe200078e0006 */
[----:B------:R-:W0:Y:S03]  /*0300*/  @!P0 LDC.64 R24, c[0x0][0x390] ;  /* 0x0000e400ff188b82 */ /* 0x000e260000000a00 */
[C---:B------:R-:W-:Y:S02]  /*0310*/  @!P0 IMAD.WIDE.U32 R12, R11.reuse, 0x4, R8 ;  /* 0x000000040b0c8825 */ /* 0x040fe400078e0008 */
[----:B------:R-:W0:Y:S02]  /*0320*/  @!P0 LDG.E R15, desc[UR16][R14.64] ;  /* 0x000000100e0f8981 */ /* 0x000e24000c1e1900 */
[C---:B------:R-:W-:Y:S01]  /*0330*/  @!P0 IMAD.WIDE.U32 R20, R11.reuse, 0x4, R4 ;  /* 0x000000040b148825 */ /* 0x040fe200078e0004 */
[----:B------:R-:W1:Y:S01]  /*0340*/  @!P0 LDC R0, c[0x0][0x38c] ;  /* 0x0000e300ff008b82 */ /* 0x000e620000000800 */
[----:B------:R-:W1:Y:S04]  /*0350*/  @!P0 LDG.E R12, desc[UR16][R12.64] ;  /* 0x000000100c0c8981 */ /* 0x000e68000c1e1900 */
[----:B------:R-:W2:Y:S01]  /*0360*/  @!P0 LDG.E R20, desc[UR16][R20.64] ;  /* 0x0000001014148981 */ /* 0x000ea2000c1e1900 */
[C---:B------:R-:W-:Y:S01]  /*0370*/  IADD3 R19, PT, PT, R11.reuse, 0x80, RZ ;  /* 0x000000800b137810 */ /* 0x040fe20007ffe0ff */
[----:B------:R-:W-:-:S03]  /*0380*/  @!P0 IMAD.WIDE.U32 R22, R11, 0x4, R2 ;  /* 0x000000040b168825 */ /* 0x000fc600078e0002 */
[----:B------:R-:W-:Y:S01]  /*0390*/  ISETP.GE.AND P1, PT, R19, UR5, PT ;  /* 0x0000000513007c0c */ /* 0x000fe2000bf26270 */
[----:B0-----:R-:W-:Y:S01]  /*03a0*/  @!P0 FMUL R17, R15, R24 ;  /* 0x000000180f118220 */ /* 0x001fe20000400000 */
[----:B------:R-:W-:-:S11]  /*03b0*/  IMAD.WIDE R14, R19, 0x4, R8 ;  /* 0x00000004130e7825 */ /* 0x000fd600078e0208 */
[----:B------:R-:W0:Y:S01]  /*03c0*/  @!P1 LDC R24, c[0x0][0x38c] ;  /* 0x0000e300ff189b82 */ /* 0x000e220000000800 */
[----:B-1----:R-:W-:-:S04]  /*03d0*/  @!P0 FFMA R17, R12, R0, R17 ;  /* 0x000000000c118223 */ /* 0x002fc80000000011 */
[----:B--2---:R-:W-:Y:S01]  /*03e0*/  @!P0 FFMA R25, R20, R25, R17 ;  /* 0x0000001914198223 */ /* 0x004fe20000000011 */
[C---:B------:R-:W-:Y:S02]  /*03f0*/  IMAD.WIDE R16, R19.reuse, 0x4, R6 ;  /* 0x0000000413107825 */ /* 0x040fe400078e0206 */
[----:B------:R-:W1:Y:S02]  /*0400*/  @!P1 LDC.64 R20, c[0x0][0x390] ;  /* 0x0000e400ff149b82 */ /* 0x000e640000000a00 */
[----:B------:R2:W-:Y:S01]  /*0410*/  @!P0 STG.E desc[UR16][R22.64], R25 ;  /* 0x0000001916008986 */ /* 0x0005e2000c101910 */
[----:B------:R-:W-:-:S03]  /*0420*/  IMAD.WIDE R12, R19, 0x4, R4 ;  /* 0x00000004130c7825 */ /* 0x000fc600078e0204 */
[----:B------:R-:W1:Y:S04]  /*0430*/  @!P1 LDG.E R27, desc[UR16][R16.64] ;  /* 0x00000010101b9981 */ /* 0x000e68000c1e1900 */
[----:B------:R-:W0:Y:S04]  /*0440*/  @!P1 LDG.E R0, desc[UR16][R14.64] ;  /* 0x000000100e009981 */ /* 0x000e28000c1e1900 */
[----:B------:R-:W3:Y:S01]  /*0450*/  @!P1 LDG.E R10, desc[UR16][R12.64] ;  /* 0x000000100c0a9981 */ /* 0x000ee2000c1e1900 */
[----:B------:R-:W-:-:S04]  /*0460*/  IADD3 R18, PT, PT, R11, 0x100, RZ ;  /* 0x000001000b127810 */ /* 0x000fc80007ffe0ff */
[----:B------:R-:W-:Y:S01]  /*0470*/  ISETP.GE.AND P0, PT, R18, UR5, PT ;  /* 0x0000000512007c0c */ /* 0x000fe2000bf06270 */
[----:B------:R-:W-:-:S04]  /*0480*/  IMAD.WIDE R18, R19, 0x4, R2 ;  /* 0x0000000413127825 */ /* 0x000fc800078e0202 */
[----:B-1----:R-:W-:-:S04]  /*0490*/  @!P1 FMUL R27, R27, R20 ;  /* 0x000000141b1b9220 */ /* 0x002fc80000400000 */
[----:B0-----:R-:W-:-:S04]  /*04a0*/  @!P1 FFMA R27, R0, R24, R27 ;  /* 0x00000018001b9223 */ /* 0x001fc8000000001b */
[----:B------:R-:W0:Y:S01]  /*04b0*/  @!P0 LDC R24, c[0x0][0x38c] ;  /* 0x0000e300ff188b82 */ /* 0x000e220000000800 */
[----:B---3--:R-:W-:-:S05]  /*04c0*/  @!P1 FFMA R27, R10, R21, R27 ;  /* 0x000000150a1b9223 */ /* 0x008fca000000001b */
[----:B------:R-:W-:Y:S02]  /*04d0*/  @!P1 STG.E desc[UR16][R18.64], R27 ;  /* 0x0000001b12009986 */ /* 0x000fe4000c101910 */
[----:B------:R-:W1:Y:S02]  /*04e0*/  @!P0 LDC.64 R20, c[0x0][0x390] ;  /* 0x0000e400ff148b82 */ /* 0x000e640000000a00 */
[----:B--2---:R-:W1:Y:S04]  /*04f0*/  @!P0 LDG.E R23, desc[UR16][R16.64+0x200] ;  /* 0x0002001010178981 */ /* 0x004e68000c1e1900 */
[----:B------:R-:W0:Y:S04]  /*0500*/  @!P0 LDG.E R0, desc[UR16][R14.64+0x200] ;  /* 0x000200100e008981 */ /* 0x000e28000c1e1900 */
[----:B------:R-:W2:Y:S01]  /*0510*/  @!P0 LDG.E R10, desc[UR16][R12.64+0x200] ;  /* 0x000200100c0a8981 */ /* 0x000ea2000c1e1900 */
[----:B------:R-:W-:-:S04]  /*0520*/  IADD3 R22, PT, PT, R11, 0x180, RZ ;  /* 0x000001800b167810 */ /* 0x000fc80007ffe0ff */
[----:B------:R-:W-:Y:S01]  /*0530*/  ISETP.GE.AND P1, PT, R22, UR5, PT ;  /* 0x0000000516007c0c */ /* 0x000fe2000bf26270 */
[----:B-1----:R-:W-:-:S04]  /*0540*/  @!P0 FMUL R23, R23, R20 ;  /* 0x0000001417178220 */ /* 0x002fc80000400000 */
[----:B0-----:R-:W-:-:S08]  /*0550*/  @!P0 FFMA R23, R0, R24, R23 ;  /* 0x0000001800178223 */ /* 0x001fd00000000017 */
[----:B------:R-:W0:Y:S01]  /*0560*/  @!P1 LDC R24, c[0x0][0x38c] ;  /* 0x0000e300ff189b82 */ /* 0x000e220000000800 */
[----:B--2---:R-:W-:-:S05]  /*0570*/  @!P0 FFMA R23, R10, R21, R23 ;  /* 0x000000150a178223 */ /* 0x004fca0000000017 */
[----:B------:R1:W-:Y:S02]  /*0580*/  @!P0 STG.E desc[UR16][R18.64+0x200], R23 ;  /* 0x0002001712008986 */ /* 0x0003e4000c101910 */
[----:B------:R-:W2:Y:S02]  /*0590*/  @!P1 LDC.64 R20, c[0x0][0x390] ;  /* 0x0000e400ff149b82 */ /* 0x000ea40000000a00 */
[----:B------:R-:W2:Y:S04]  /*05a0*/  @!P1 LDG.E R25, desc[UR16][R16.64+0x400] ;  /* 0x0004001010199981 */ /* 0x000ea8000c1e1900 */
[----:B------:R-:W0:Y:S04]  /*05b0*/  @!P1 LDG.E R0, desc[UR16][R14.64+0x400] ;  /* 0x000400100e009981 */ /* 0x000e28000c1e1900 */
[----:B------:R-:W3:Y:S01]  /*05c0*/  @!P1 LDG.E R10, desc[UR16][R12.64+0x400] ;  /* 0x000400100c0a9981 */ /* 0x000ee2000c1e1900 */
[----:B------:R-:W-:-:S04]  /*05d0*/  IADD3 R22, PT, PT, R11, 0x200, RZ ;  /* 0x000002000b167810 */ /* 0x000fc80007ffe0ff */
[----:B------:R-:W-:Y:S01]  /*05e0*/  ISETP.GE.AND P0, PT, R22, UR5, PT ;  /* 0x0000000516007c0c */ /* 0x000fe2000bf06270 */
[----:B--2---:R-:W-:-:S04]  /*05f0*/  @!P1 FMUL R25, R25, R20 ;  /* 0x0000001419199220 */ /* 0x004fc80000400000 */
[----:B0-----:R-:W-:-:S08]  /*0600*/  @!P1 FFMA R25, R0, R24, R25 ;  /* 0x0000001800199223 */ /* 0x001fd00000000019 */
[----:B------:R-:W0:Y:S01]  /*0610*/  @!P0 LDC R24, c[0x0][0x38c] ;  /* 0x0000e300ff188b82 */ /* 0x000e220000000800 */
[----:B---3--:R-:W-:-:S05]  /*0620*/  @!P1 FFMA R25, R10, R21, R25 ;  /* 0x000000150a199223 */ /* 0x008fca0000000019 */
[----:B------:R2:W-:Y:S02]  /*0630*/  @!P1 STG.E desc[UR16][R18.64+0x400], R25 ;  /* 0x0004001912009986 */ /* 0x0005e4000c101910 */
[----:B------:R-:W3:Y:S02]  /*0640*/  @!P0 LDC.64 R20, c[0x0][0x390] ;  /* 0x0000e400ff148b82 */ /* 0x000ee40000000a00 */
[----:B-1----:R-:W3:Y:S04]  /*0650*/  @!P0 LDG.E R23, desc[UR16][R16.64+0x600] ;  /* 0x0006001010178981 */ /* 0x002ee8000c1e1900 */
[----:B------:R-:W0:Y:S04]  /*0660*/  @!P0 LDG.E R0, desc[UR16][R14.64+0x600] ;  /* 0x000600100e008981 */ /* 0x000e28000c1e1900 */
[----:B------:R-:W4:Y:S01]  /*0670*/  @!P0 LDG.E R10, desc[UR16][R12.64+0x600] ;  /* 0x000600100c0a8981 */ /* 0x000f22000c1e1900 */
[----:B------:R-:W-:-:S04]  /*0680*/  IADD3 R22, PT, PT, R11, 0x280, RZ ;  /* 0x000002800b167810 */ /* 0x000fc80007ffe0ff */
[----:B------:R-:W-:Y:S01]  /*0690*/  ISETP.GE.AND P1, PT, R22, UR5, PT ;  /* 0x0000000516007c0c */ /* 0x000fe2000bf26270 */
[----:B---3--:R-:W-:-:S04]  /*06a0*/  @!P0 FMUL R23, R23, R20 ;  /* 0x0000001417178220 */ /* 0x008fc80000400000 */
[----:B0-----:R-:W-:-:S08]  /*06b0*/  @!P0 FFMA R23, R0, R24, R23 ;  /* 0x0000001800178223 */ /* 0x001fd00000000017 */
[----:B------:R-:W0:Y:S01]  /*06c0*/  @!P1 LDC R24, c[0x0][0x38c] ;  /* 0x0000e300ff189b82 */ /* 0x000e220000000800 */
[----:B----4-:R-:W-:-:S05]  /*06d0*/  @!P0 FFMA R23, R10, R21, R23 ;  /* 0x000000150a178223 */ /* 0x010fca0000000017 */
[----:B------:R1:W-:Y:S02]  /*06e0*/  @!P0 STG.E desc[UR16][R18.64+0x600], R23 ;  /* 0x0006001712008986 */ /* 0x0003e4000c101910 */
[----:B------:R-:W3:Y:S02]  /*06f0*/  @!P1 LDC.64 R20, c[0x0][0x390] ;  /* 0x0000e400ff149b82 */ /* 0x000ee40000000a00 */
[----:B--2---:R-:W3:Y:S04]  /*0700*/  @!P1 LDG.E R25, desc[UR16][R16.64+0x800] ;  /* 0x0008001010199981 */ /* 0x004ee8000c1e1900 */
[----:B------:R-:W0:Y:S04]  /*0710*/  @!P1 LDG.E R0, desc[UR16][R14.64+0x800] ;  /* 0x000800100e009981 */ /* 0x000e28000c1e1900 */
[----:B------:R-:W2:Y:S01]  /*0720*/  @!P1 LDG.E R10, desc[UR16][R12.64+0x800] ;  /* 0x000800100c0a9981 */ /* 0x000ea2000c1e1900 */
[----:B------:R-:W-:-:S04]  /*0730*/  IADD3 R22, PT, PT, R11, 0x300, RZ ;  /* 0x000003000b167810 */ /* 0x000fc80007ffe0ff */
[----:B------:R-:W-:Y:S01]  /*0740*/  ISETP.GE.AND P0, PT, R22, UR5, PT ;  /* 0x0000000516007c0c */ /* 0x000fe2000bf06270 */
[----:B---3--:R-:W-:-:S04]  /*0750*/  @!P1 FMUL R25, R25, R20 ;  /* 0x0000001419199220 */ /* 0x008fc80000400000 */
[----:B0-----:R-:W-:-:S08]  /*0760*/  @!P1 FFMA R25, R0, R24, R25 ;  /* 0x0000001800199223 */ /* 0x001fd00000000019 */
[----:B------:R-:W0:Y:S01]  /*0770*/  @!P0 LDC R24, c[0x0][0x38c] ;  /* 0x0000e300ff188b82 */ /* 0x000e220000000800 */
[----:B--2---:R-:W-:-:S05]  /*0780*/  @!P1 FFMA R25, R10, R21, R25 ;  /* 0x000000150a199223 */ /* 0x004fca0000000019 */
        /* <DEDUP_REMOVED lines=9> */
[----:B--2---:R-:W0:Y:S01]  /*0820*/  @!P1 LDC.64 R24, c[0x0][0x390] ;  /* 0x0000e400ff189b82 */ /* 0x004e220000000a00 */
[----:B----4-:R-:W-:-:S05]  /*0830*/  @!P0 FFMA R21, R10, R21, R23 ;  /* 0x000000150a158223 */ /* 0x010fca0000000017 */
[----:B------:R1:W-:Y:S02]  /*0840*/  @!P0 STG.E desc[UR16][R18.64+0xa00], R21 ;  /* 0x000a001512008986 */ /* 0x0003e4000c101910 */
[----:B------:R-:W2:Y:S02]  /*0850*/  @!P1 LDC R0, c[0x0][0x38c] ;  /* 0x0000e300ff009b82 */ /* 0x000ea40000000800 */
[----:B------:R-:W0:Y:S04]  /*0860*/  @!P1 LDG.E R17, desc[UR16][R16.64+0xc00] ;  /* 0x000c001010119981 */ /* 0x000e28000c1e1900 */
[----:B------:R-:W2:Y:S04]  /*0870*/  @!P1 LDG.E R14, desc[UR16][R14.64+0xc00] ;  /* 0x000c00100e0e9981 */ /* 0x000ea8000c1e1900 */
[----:B------:R-:W3:Y:S01]  /*0880*/  @!P1 LDG.E R12, desc[UR16][R12.64+0xc00] ;  /* 0x000c00100c0c9981 */ /* 0x000ee2000c1e1900 */
[----:B------:R-:W-:Y:S01]  /*0890*/  ULOP3.LUT UR4, UR14, 0x7ffffff8, URZ, 0xc0, !UPT ;  /* 0x7ffffff80e047892 */ /* 0x000fe2000f8ec0ff */
[----:B0-----:R-:W-:-:S04]  /*08a0*/  @!P1 FMUL R23, R17, R24 ;  /* 0x0000001811179220 */ /* 0x001fc80000400000 */
[----:B--2---:R-:W-:Y:S01]  /*08b0*/  @!P1 FFMA R23, R14, R0, R23 ;  /* 0x000000000e179223 */ /* 0x004fe20000000017 */
[----:B------:R-:W-:-:S03]  /*08c0*/  MOV R0, UR4 ;  /* 0x0000000400007c02 */ /* 0x000fc60008000f00 */
[----:B---3--:R-:W-:Y:S01]  /*08d0*/  @!P1 FFMA R23, R12, R25, R23 ;  /* 0x000000190c179223 */ /* 0x008fe20000000017 */
[----:B------:R-:W-:-:S04]  /*08e0*/  ISETP.NE.AND P0, PT, R0, 0x8, PT ;  /* 0x000000080000780c */ /* 0x000fc80003f05270 */
[----:B------:R1:W-:Y:S09]  /*08f0*/  @!P1 STG.E desc[UR16][R18.64+0xc00], R23 ;  /* 0x000c001712009986 */ /* 0x0003f2000c101910 */
[----:B------:R-:W-:Y:S05]  /*0900*/  @!P0 BRA `(.L_x_1) ;  /* 0x00000004009c8947 */ /* 0x000fea0003800000 */
[----:B------:R-:W-:Y:S01]  /*0910*/  MOV R10, 0x8 ;  /* 0x00000008000a7802 */ /* 0x000fe20000000f00 */
[----:B------:R-:W0:Y:S01]  /*0920*/  LDCU UR4, c[0x0][0x38c] ;  /* 0x00007180ff0477ac */ /* 0x000e220008000800 */
[----:B------:R-:W2:Y:S05]  /*0930*/  LDCU.64 UR8, c[0x0][0x390] ;  /* 0x00007200ff0877ac */ /* 0x000eaa0008000a00 */
.L_x_4:
[----:B-1----:R-:W-:-:S04]  /*0940*/  LEA R21, R10, R11, 0x7 ;  /* 0x0000000b0a157211 */ /* 0x002fc800078e38ff */
[----:B------:R-:W-:-:S13]  /*0950*/  ISETP.GE.AND P0, PT, R21, UR5, PT ;  /* 0x0000000515007c0c */ /* 0x000fda000bf06270 */
[C---:B------:R-:W-:Y:S01]  /*0960*/  @!P0 IMAD.WIDE.U32 R16, R21.reuse, 0x4, R6 ;  /* 0x0000000415108825 */ /* 0x040fe200078e0006 */
[----:B------:R-:W1:Y:S03]  /*0970*/  @!P0 LDC.64 R12, c[0x0][0x390] ;  /* 0x0000e400ff0c8b82 */ /* 0x000e660000000a00 */
[C---:B------:R-:W-:Y:S02]  /*0980*/  @!P0 IMAD.WIDE.U32 R14, R21.reuse, 0x4, R8 ;  /* 0x00000004150e8825 */ /* 0x040fe400078e0008 */
[----:B------:R-:W1:Y:S02]  /*0990*/  @!P0 LDG.E R17, desc[UR16][R16.64] ;  /* 0x0000001010118981 */ /* 0x000e64000c1e1900 */
[C---:B------:R-:W-:Y:S01]  /*09a0*/  @!P0 IMAD.WIDE.U32 R22, R21.reuse, 0x4, R4 ;  /* 0x0000000415168825 */ /* 0x040fe200078e0004 */
[----:B------:R-:W3:Y:S01]  /*09b0*/  @!P0 LDC R27, c[0x0][0x38c] ;  /* 0x0000e300ff1b8b82 */ /* 0x000ee20000000800 */
[----:B------:R-:W3:Y:S04]  /*09c0*/  @!P0 LDG.E R14, desc[UR16][R14.64] ;  /* 0x000000100e0e8981 */ /* 0x000ee8000c1e1900 */
[----:B------:R-:W4:Y:S01]  /*09d0*/  @!P0 LDG.E R22, desc[UR16][R22.64] ;  /* 0x0000001016168981 */ /* 0x000f22000c1e1900 */
[----:B------:R-:W-:-:S04]  /*09e0*/  IADD3 R19, PT, PT, R21, 0x80, RZ ;  /* 0x0000008015137810 */ /* 0x000fc80007ffe0ff */
[----:B------:R-:W-:-:S13]  /*09f0*/  ISETP.GE.AND P1, PT, R19, UR5, PT ;  /* 0x0000000513007c0c */ /* 0x000fda000bf26270 */
[----:B------:R-:W5:Y:S01]  /*0a00*/  @!P1 LDC R28, c[0x0][0x38c] ;  /* 0x0000e300ff1c9b82 */ /* 0x000f620000000800 */
[----:B-1----:R-:W-:-:S04]  /*0a10*/  @!P0 FMUL R25, R17, R12 ;  /* 0x0000000c11198220 */ /* 0x002fc80000400000 */
[----:B---3--:R-:W-:Y:S01]  /*0a20*/  @!P0 FFMA R27, R14, R27, R25 ;  /* 0x0000001b0e1b8223 */ /* 0x008fe20000000019 */
[----:B------:R-:W-:-:S04]  /*0a30*/  @!P0 IMAD.WIDE.U32 R24, R21, 0x4, R2 ;  /* 0x0000000415188825 */ /* 0x000fc800078e0002 */
[----:B----4-:R-:W-:Y:S01]  /*0a40*/  @!P0 FFMA R29, R22, R13, R27 ;  /* 0x0000000d161d8223 */ /* 0x010fe2000000001b */
[C---:B------:R-:W-:Y:S01]  /*0a50*/  IMAD.WIDE R12, R19.reuse, 0x4, R6 ;  /* 0x00000004130c7825 */ /* 0x040fe200078e0206 */
[----:B------:R-:W1:Y:S03]  /*0a60*/  @!P1 LDC.64 R22, c[0x0][0x390] ;  /* 0x0000e400ff169b82 */ /* 0x000e660000000a00 */
[----:B------:R3:W-:Y:S01]  /*0a70*/  @!P0 STG.E desc[UR16][R24.64], R29 ;  /* 0x0000001d18008986 */ /* 0x0007e2000c101910 */
[----:B------:R-:W-:-:S03]  /*0a80*/  IMAD.WIDE R14, R19, 0x4, R8 ;  /* 0x00000004130e7825 */ /* 0x000fc600078e0208 */
[----:B------:R-:W1:Y:S01]  /*0a90*/  @!P1 LDG.E R27, desc[UR16][R12.64] ;  /* 0x000000100c1b9981 */ /* 0x000e62000c1e1900 */
[----:B------:R-:W-:-:S03]  /*0aa0*/  IMAD.WIDE R16, R19, 0x4, R4 ;  /* 0x0000000413107825 */ /* 0x000fc600078e0204 */
[----:B------:R-:W5:Y:S04]  /*0ab0*/  @!P1 LDG.E R26, desc[UR16][R14.64] ;  /* 0x000000100e1a9981 */ /* 0x000f68000c1e1900 */
[----:B------:R-:W4:Y:S01]  /*0ac0*/  @!P1 LDG.E R20, desc[UR16][R16.64] ;  /* 0x0000001010149981 */ /* 0x000f22000c1e1900 */
[----:B------:R-:W-:-:S04]  /*0ad0*/  IADD3 R18, PT, PT, R21, 0x100, RZ ;  /* 0x0000010015127810 */ /* 0x000fc80007ffe0ff */
[----:B------:R-:W-:Y:S01]  /*0ae0*/  ISETP.GE.AND P0, PT, R18, UR5, PT ;  /* 0x0000000512007c0c */ /* 0x000fe2000bf06270 */
[----:B------:R-:W-:-:S04]  /*0af0*/  IMAD.WIDE R18, R19, 0x4, R2 ;  /* 0x0000000413127825 */ /* 0x000fc800078e0202 */
[----:B-1----:R-:W-:-:S04]  /*0b00*/  @!P1 FMUL R27, R27, R22 ;  /* 0x000000161b1b9220 */ /* 0x002fc80000400000 */
[----:B-----5:R-:W-:-:S04]  /*0b10*/  @!P1 FFMA R27, R26, R28, R27 ;  /* 0x0000001c1a1b9223 */ /* 0x020fc8000000001b */
[----:B------:R-:W1:Y:S01]  /*0b20*/  @!P0 LDC R28, c[0x0][0x38c] ;  /* 0x0000e300ff1c8b82 */ /* 0x000e620000000800 */
[----:B----4-:R-:W-:-:S05]  /*0b30*/  @!P1 FFMA R27, R20, R23, R27 ;  /* 0x00000017141b9223 */ /* 0x010fca000000001b */
[----:B------:R4:W-:Y:S02]  /*0b40*/  @!P1 STG.E desc[UR16][R18.64], R27 ;  /* 0x0000001b12009986 */ /* 0x0009e4000c101910 */
[----:B------:R-:W5:Y:S02]  /*0b50*/  @!P0 LDC.64 R22, c[0x0][0x390] ;  /* 0x0000e400ff168b82 */ /* 0x000f640000000a00 */
[----:B---3--:R-:W5:Y:S04]  /*0b60*/  @!P0 LDG.E R25, desc[UR16][R12.64+0x200] ;  /* 0x000200100c198981 */ /* 0x008f68000c1e1900 */
[----:B------:R-:W1:Y:S04]  /*0b70*/  @!P0 LDG.E R24, desc[UR16][R14.64+0x200] ;  /* 0x000200100e188981 */ /* 0x000e68000c1e1900 */
[----:B------:R-:W3:Y:S01]  /*0b80*/  @!P0 LDG.E R26, desc[UR16][R16.64+0x200] ;  /* 0x00020010101a8981 */ /* 0x000ee2000c1e1900 */
[----:B------:R-:W-:-:S04]  /*0b90*/  IADD3 R20, PT, PT, R21, 0x180, RZ ;  /* 0x0000018015147810 */ /* 0x000fc80007ffe0ff */
[----:B------:R-:W-:-:S13]  /*0ba0*/  ISETP.GE.AND P1, PT, R20, UR5, PT ;  /* 0x0000000514007c0c */ /* 0x000fda000bf26270 */
[----:B----4-:R-:W4:Y:S01]  /*0bb0*/  @!P1 LDC R27, c[0x0][0x38c] ;  /* 0x0000e300ff1b9b82 */ /* 0x010f220000000800 */
[----:B-----5:R-:W-:-:S04]  /*0bc0*/  @!P0 FMUL R25, R25, R22 ;  /* 0x0000001619198220 */ /* 0x020fc80000400000 */
[----:B-1----:R-:W-:-:S04]  /*0bd0*/  @!P0 FFMA R25, R24, R28, R25 ;  /* 0x0000001c18198223 */ /* 0x002fc80000000019 */
[----:B---3--:R-:W-:Y:S02]  /*0be0*/  @!P0 FFMA R29, R26, R23, R25 ;  /* 0x000000171a1d8223 */ /* 0x008fe40000000019 */
[----:B------:R-:W1:Y:S03]  /*0bf0*/  @!P1 LDC.64 R22, c[0x0][0x390] ;  /* 0x0000e400ff169b82 */ /* 0x000e660000000a00 */
[----:B------:R-:W-:Y:S04]  /*0c00*/  @!P0 STG.E desc[UR16][R18.64+0x200], R29 ;  /* 0x0002001d12008986 */ /* 0x000fe8000c101910 */
[----:B------:R-:W1:Y:S04]  /*0c10*/  @!P1 LDG.E R25, desc[UR16][R12.64+0x400] ;  /* 0x000400100c199981 */ /* 0x000e68000c1e1900 */
[----:B------:R-:W4:Y:S04]  /*0c20*/  @!P1 LDG.E R24, desc[UR16][R14.64+0x400] ;  /* 0x000400100e189981 */ /* 0x000f28000c1e1900 */
[----:B------:R-:W3:Y:S01]  /*0c30*/  @!P1 LDG.E R26, desc[UR16][R16.64+0x400] ;  /* 0x00040010101a9981 */ /* 0x000ee2000c1e1900 */
[----:B------:R-:W-:-:S04]  /*0c40*/  IADD3 R20, PT, PT, R21, 0x200, RZ ;  /* 0x0000020015147810 */ /* 0x000fc80007ffe0ff */
[----:B------:R-:W-:-:S13]  /*0c50*/  ISETP.GE.AND P0, PT, R20, UR5, PT ;  /* 0x0000000514007c0c */ /* 0x000fda000bf06270 */
[----:B------:R-:W5:Y:S01]  /*0c60*/  @!P0 LDC R28, c[0x0][0x38c] ;  /* 0x0000e300ff1c8b82 */ /* 0x000f620000000800 */
[----:B-1----:R-:W-:-:S04]  /*0c70*/  @!P1 FMUL R25, R25, R22 ;  /* 0x0000001619199220 */ /* 0x002fc80000400000 */
[----:B----4-:R-:W-:-:S04]  /*0c80*/  @!P1 FFMA R25, R24, R27, R25 ;  /* 0x0000001b18199223 */ /* 0x010fc80000000019 */
[----:B---3--:R-:W-:Y:S02]  /*0c90*/  @!P1 FFMA R27, R26, R23, R25 ;  /* 0x000000171a1b9223 */ /* 0x008fe40000000019 */
[----:B------:R-:W1:Y:S03]  /*0ca0*/  @!P0 LDC.64 R22, c[0x0][0x390] ;  /* 0x0000e400ff168b82 */ /* 0x000e660000000a00 */
[----:B------:R3:W-:Y:S04]  /*0cb0*/  @!P1 STG.E desc[UR16][R18.64+0x400], R27 ;  /* 0x0004001b12009986 */ /* 0x0007e8000c101910 */
[----:B------:R-:W1:Y:S04]  /*0cc0*/  @!P0 LDG.E R25, desc[UR16][R12.64+0x600] ;  /* 0x000600100c198981 */ /* 0x000e68000c1e1900 */
[----:B------:R-:W5:Y:S04]  /*0cd0*/  @!P0 LDG.E R24, desc[UR16][R14.64+0x600] ;  /* 0x000600100e188981 */ /* 0x000f68000c1e1900 */
[----:B------:R-:W4:Y:S01]  /*0ce0*/  @!P0 LDG.E R26, desc[UR16][R16.64+0x600] ;  /* 0x00060010101a8981 */ /* 0x000f22000c1e1900 */
[----:B------:R-:W-:-:S04]  /*0cf0*/  IADD3 R20, PT, PT, R21, 0x280, RZ ;  /* 0x0000028015147810 */ /* 0x000fc80007ffe0ff */
[----:B------:R-:W-:-:S13]  /*0d00*/  ISETP.GE.AND P1, PT, R20, UR5, PT ;  /* 0x0000000514007c0c */ /* 0x000fda000bf26270 */
[----:B---3--:R-:W3:Y:S01]  /*0d10*/  @!P1 LDC R27, c[0x0][0x38c] ;  /* 0x0000e300ff1b9b82 */ /* 0x008ee20000000800 */
[----:B-1----:R-:W-:-:S04]  /*0d20*/  @!P0 FMUL R25, R25, R22 ;  /* 0x0000001619198220 */ /* 0x002fc80000400000 */
[----:B-----5:R-:W-:-:S04]  /*0d30*/  @!P0 FFMA R25, R24, R28, R25 ;  /* 0x0000001c18198223 */ /* 0x020fc80000000019 */
[----:B----4-:R-:W-:Y:S02]  /*0d40*/  @!P0 FFMA R29, R26, R23, R25 ;  /* 0x000000171a1d8223 */ /* 0x010fe40000000019 */
[----:B------:R-:W1:Y:S03]  /*0d50*/  @!P1 LDC.64 R22, c[0x0][0x390] ;  /* 0x0000e400ff169b82 */ /* 0x000e660000000a00 */
[----:B------:R4:W-:Y:S04]  /*0d60*/  @!P0 STG.E desc[UR16][R18.64+0x600], R29 ;  /* 0x0006001d12008986 */ /* 0x0009e8000c101910 */
[----:B------:R-:W1:Y:S04]  /*0d70*/  @!P1 LDG.E R25, desc[UR16][R12.64+0x800] ;  /* 0x000800100c199981 */ /* 0x000e68000c1e1900 */
[----:B------:R-:W3:Y:S04]  /*0d80*/  @!P1 LDG.E R24, desc[UR16][R14.64+0x800] ;  /* 0x000800100e189981 */ /* 0x000ee8000c1e1900 */
[----:B------:R-:W5:Y:S01]  /*0d90*/  @!P1 LDG.E R26, desc[UR16][R16.64+0x800] ;  /* 0x00080010101a9981 */ /* 0x000f62000c1e1900 */
[----:B------:R-:W-:-:S04]  /*0da0*/  IADD3 R20, PT, PT, R21, 0x300, RZ ;  /* 0x0000030015147810 */ /* 0x000fc80007ffe0ff */
[----:B------:R-:W-:Y:S01]  /*0db0*/  ISETP.GE.AND P0, PT, R20, UR5, PT ;  /* 0x0000000514007c0c */ /* 0x000fe2000bf06270 */
[----:B-1----:R-:W-:-:S04]  /*0dc0*/  @!P1 FMUL R25, R25, R22 ;  /* 0x0000001619199220 */ /* 0x002fc80000400000 */
[----:B---3--:R-:W-:-:S04]  /*0dd0*/  @!P1 FFMA R25, R24, R27, R25 ;  /* 0x0000001b18199223 */ /* 0x008fc80000000019 */
[----:B-----5:R-:W-:-:S04]  /*0de0*/  @!P1 FFMA R27, R26, R23, R25 ;  /* 0x000000171a1b9223 */ /* 0x020fc80000000019 */
[----:B------:R-:W1:Y:S01]  /*0df0*/  @!P0 LDC.64 R22, c[0x0][0x390] ;  /* 0x0000e400ff168b82 */ /* 0x000e620000000a00 */
[----:B------:R4:W-:Y:S04]  /*0e00*/  @!P1 STG.E desc[UR16][R18.64+0x800], R27 ;  /* 0x0008001b12009986 */ /* 0x0009e8000c101910 */
[----:B------:R-:W1:Y:S03]  /*0e10*/  @!P0 LDG.E R25, desc[UR16][R12.64+0xa00] ;  /* 0x000a00100c198981 */ /* 0x000e66000c1e1900 */
[----:B------:R-:W3:Y:S01]  /*0e20*/  @!P0 LDC R26, c[0x0][0x38c] ;  /* 0x0000e300ff1a8b82 */ /* 0x000ee20000000800 */
[----:B------:R-:W3:Y:S04]  /*0e30*/  @!P0 LDG.E R20, desc[UR16][R14.64+0xa00] ;  /* 0x000a00100e148981 */ /* 0x000ee8000c1e1900 */
[----:B------:R-:W5:Y:S01]  /*0e40*/  @!P0 LDG.E R24, desc[UR16][R16.64+0xa00] ;  /* 0x000a001010188981 */ /* 0x000f62000c1e1900 */
[----:B------:R-:W-:Y:S01]  /*0e50*/  IADD3 R21, PT, PT, R21, 0x380, RZ ;  /* 0x0000038015157810 */ /* 0x000fe20007ffe0ff */
[----:B------:R-:W-:Y:S01]  /*0e60*/  BSSY.RECONVERGENT B0, `(.L_x_2) ;  /* 0x0000010000007945 */ /* 0x000fe20003800200 */
[----:B------:R-:W-:-:S04]  /*0e70*/  IADD3 R10, PT, PT, R10, 0x8, RZ ;  /* 0x000000080a0a7810 */ /* 0x000fc80007ffe0ff */
[----:B------:R-:W-:Y:S01]  /*0e80*/  ISETP.NE.AND P1, PT, R10, R0, PT ;  /* 0x000000000a00720c */ /* 0x000fe20003f25270 */
[----:B-1----:R-:W-:-:S04]  /*0e90*/  @!P0 FMUL R25, R25, R22 ;  /* 0x0000001619198220 */ /* 0x002fc80000400000 */
[----:B---3--:R-:W-:-:S04]  /*0ea0*/  @!P0 FFMA R25, R20, R26, R25 ;  /* 0x0000001a14198223 */ /* 0x008fc80000000019 */
[----:B-----5:R-:W-:-:S05]  /*0eb0*/  @!P0 FFMA R23, R24, R23, R25 ;  /* 0x0000001718178223 */ /* 0x020fca0000000019 */
[----:B------:R4:W-:Y:S01]  /*0ec0*/  @!P0 STG.E desc[UR16][R18.64+0xa00], R23 ;  /* 0x000a001712008986 */ /* 0x0009e2000c101910 */
[----:B------:R-:W-:-:S13]  /*0ed0*/  ISETP.GE.AND P0, PT, R21, UR5, PT ;  /* 0x0000000515007c0c */ /* 0x000fda000bf06270 */
[----:B----4-:R-:W-:Y:S05]  /*0ee0*/  @P0 BRA `(.L_x_3) ;  /* 0x00000000001c0947 */ /* 0x010fea0003800000 */
[----:B------:R-:W2:Y:S04]  /*0ef0*/  LDG.E R12, desc[UR16][R12.64+0xc00] ;  /* 0x000c00100c0c7981 */ /* 0x000ea8000c1e1900 */
[----:B------:R-:W0:Y:S04]  /*0f00*/  LDG.E R14, desc[UR16][R14.64+0xc00] ;  /* 0x000c00100e0e7981 */ /* 0x000e28000c1e1900 */
[----:B------:R-:W3:Y:S01]  /*0f10*/  LDG.E R16, desc[UR16][R16.64+0xc00] ;  /* 0x000c001010107981 */ /* 0x000ee2000c1e1900 */
[----:B--2---:R-:W-:-:S04]  /*0f20*/  FMUL R21, R12, UR8 ;  /* 0x000000080c157c20 */ /* 0x004fc80008400000 */
[----:B0-----:R-:W-:-:S04]  /*0f30*/  FFMA R21, R14, UR4, R21 ;  /* 0x000000040e157c23 */ /* 0x001fc80008000015 */
[----:B---3--:R-:W-:-:S05]  /*0f40*/  FFMA R21, R16, UR9, R21 ;  /* 0x0000000910157c23 */ /* 0x008fca0008000015 */
[----:B------:R1:W-:Y:S02]  /*0f50*/  STG.E desc[UR16][R18.64+0xc00], R21 ;  /* 0x000c001512007986 */ /* 0x0003e4000c101910 */
.L_x_3:
[----:B0-2---:R-:W-:Y:S05]  /*0f60*/  BSYNC.RECONVERGENT B0 ;  /* 0x0000000000007941 */ /* 0x005fea0003800200 */
.L_x_2:
[----:B------:R-:W-:Y:S05]  /*0f70*/  @P1 BRA `(.L_x_4) ;  /* 0xfffffff800701947 */ /* 0x000fea000383ffff */
.L_x_1:
[----:B------:R-:W-:-:S13]  /*0f80*/  ISETP.NE.AND P0, PT, RZ, UR6, PT ;  /* 0x00000006ff007c0c */ /* 0x000fda000bf05270 */
[----:B------:R-:W-:Y:S05]  /*0f90*/  @!P0 EXIT ;  /* 0x000000000000894d */ /* 0x000fea0003800000 */
[----:B------:R-:W2:Y:S01]  /*0fa0*/  LDC R10, c[0x0][0x388] ;  /* 0x0000e200ff0a7b82 */ /* 0x000ea20000000800 */
[----:B------:R-:W-:Y:S01]  /*0fb0*/  UISETP.GE.U32.AND UP0, UPT, UR6, 0x4, UPT ;  /* 0x000000040600788c */ /* 0x000fe2000bf06070 */
[----:B--2---:R-:W-:-:S04]  /*0fc0*/  LOP3.LUT R12, R10, 0x3, RZ, 0xc0, !PT ;  /* 0x000000030a0c7812 */ /* 0x004fc800078ec0ff */
[----:B------:R-:W-:-:S04]  /*0fd0*/  ISETP.NE.AND P2, PT, R12, RZ, PT ;  /* 0x000000ff0c00720c */ /* 0x000fc80003f45270 */
[----:B------:R-:W-:Y:S09]  /*0fe0*/  BRA.U !UP0, `(.L_x_5) ;  /* 0x0000000108f47547 */ /* 0x000ff2000b800000 */
[----:B0-----:R-:W-:-:S04]  /*0ff0*/  LEA R13, R0, R11, 0x7 ;  /* 0x0000000b000d7211 */ /* 0x001fc800078e38ff */
[----:B------:R-:W-:-:S13]  /*1000*/  ISETP.GE.AND P0, PT, R13, UR5, PT ;  /* 0x000000050d007c0c */ /* 0x000fda000bf06270 */
[C---:B-1----:R-:W-:Y:S01]  /*1010*/  @!P0 IMAD.WIDE R22, R13.reuse, 0x4, R6 ;  /* 0x000000040d168825 */ /* 0x042fe200078e0206 */
[----:B------:R-:W0:Y:S03]  /*1020*/  @!P0 LDC.64 R14, c[0x0][0x390] ;  /* 0x0000e400ff0e8b82 */ /* 0x000e260000000a00 */
[C---:B------:R-:W-:Y:S02]  /*1030*/  @!P0 IMAD.WIDE R20, R13.reuse, 0x4, R8 ;  /* 0x000000040d148825 */ /* 0x040fe400078e0208 */
[----:B------:R-:W0:Y:S02]  /*1040*/  @!P0 LDG.E R23, desc[UR16][R22.64] ;  /* 0x0000001016178981 */ /* 0x000e24000c1e1900 */
[C---:B------:R-:W-:Y:S01]  /*1050*/  @!P0 IMAD.WIDE R24, R13.reuse, 0x4, R4 ;  /* 0x000000040d188825 */ /* 0x040fe200078e0204 */
[----:B------:R-:W1:Y:S01]  /*1060*/  @!P0 LDC R27, c[0x0][0x38c] ;  /* 0x0000e300ff1b8b82 */ /* 0x000e620000000800 */
[----:B------:R-:W1:Y:S04]  /*1070*/  @!P0 LDG.E R20, desc[UR16][R20.64] ;  /* 0x0000001014148981 */ /* 0x000e68000c1e1900 */
[----:B------:R-:W2:Y:S01]  /*1080*/  @!P0 LDG.E R24, desc[UR16][R24.64] ;  /* 0x0000001018188981 */ /* 0x000ea2000c1e1900 */
[----:B------:R-:W-:-:S04]  /*1090*/  IADD3 R17, PT, PT, R13, 0x80, RZ ;  /* 0x000000800d117810 */ /* 0x000fc80007ffe0ff */
[----:B------:R-:W-:-:S13]  /*10a0*/  ISETP.GE.AND P1, PT, R17, UR5, PT ;  /* 0x0000000511007c0c */ /* 0x000fda000bf26270 */
[----:B------:R-:W3:Y:S01]  /*10b0*/  @!P1 LDC R16, c[0x0][0x38c] ;  /* 0x0000e300ff109b82 */ /* 0x000ee20000000800 */
[----:B0-----:R-:W-:-:S04]  /*10c0*/  @!P0 FMUL R19, R23, R14 ;  /* 0x0000000e17138220 */ /* 0x001fc80000400000 */
[----:B-1----:R-:W-:Y:S01]  /*10d0*/  @!P0 FFMA R27, R20, R27, R19 ;  /* 0x0000001b141b8223 */ /* 0x002fe20000000013 */
[----:B------:R-:W-:Y:S02]  /*10e0*/  @!P0 IMAD.WIDE R18, R13, 0x4, R2 ;  /* 0x000000040d128825 */ /* 0x000fe400078e0202 */
[----:B------:R-:W0:Y:S02]  /*10f0*/  @!P1 LDC.64 R20, c[0x0][0x390] ;  /* 0x0000e400ff149b82 */ /* 0x000e240000000a00 */
[----:B--2---:R-:W-:Y:S01]  /*1100*/  @!P0 FFMA R29, R24, R15, R27 ;  /* 0x0000000f181d8223 */ /* 0x004fe2000000001b */
[----:B------:R-:W-:-:S04]  /*1110*/  @!P1 IMAD.WIDE R26, R17, 0x4, R6 ;  /* 0x00000004111a9825 */ /* 0x000fc800078e0206 */
[C---:B------:R-:W-:Y:S01]  /*1120*/  @!P1 IMAD.WIDE R14, R17.reuse, 0x4, R8 ;  /* 0x00000004110e9825 */ /* 0x040fe200078e0208 */
[----:B------:R1:W-:Y:S04]  /*1130*/  @!P0 STG.E desc[UR16][R18.64], R29 ;  /* 0x0000001d12008986 */ /* 0x0003e8000c101910 */
[----:B------:R-:W0:Y:S01]  /*1140*/  @!P1 LDG.E R27, desc[UR16][R26.64] ;  /* 0x000000101a1b9981 */ /* 0x000e22000c1e1900 */
[----:B------:R-:W-:-:S03]  /*1150*/  @!P1 IMAD.WIDE R24, R17, 0x4, R4 ;  /* 0x0000000411189825 */ /* 0x000fc600078e0204 */
[----:B------:R-:W3:Y:S04]  /*1160*/  @!P1 LDG.E R14, desc[UR16][R14.64] ;  /* 0x000000100e0e9981 */ /* 0x000ee8000c1e1900 */
[----:B------:R-:W2:Y:S01]  /*1170*/  @!P1 LDG.E R24, desc[UR16][R24.64] ;  /* 0x0000001018189981 */ /* 0x000ea2000c1e1900 */
[----:B------:R-:W-:-:S04]  /*1180*/  IADD3 R23, PT, PT, R13, 0x100, RZ ;  /* 0x000001000d177810 */ /* 0x000fc80007ffe0ff */
[----:B------:R-:W-:-:S13]  /*1190*/  ISETP.GE.AND P0, PT, R23, UR5, PT ;  /* 0x0000000517007c0c */ /* 0x000fda000bf06270 */
[----:B-1----:R-:W1:Y:S08]  /*11a0*/  @!P0 LDC.64 R18, c[0x0][0x390] ;  /* 0x0000e400ff128b82 */ /* 0x002e700000000a00 */
[----:B------:R-:W4:Y:S01]  /*11b0*/  @!P0 LDC R22, c[0x0][0x38c] ;  /* 0x0000e300ff168b82 */ /* 0x000f220000000800 */
[----:B0-----:R-:W-:-:S04]  /*11c0*/  @!P1 FMUL R20, R27, R20 ;  /* 0x000000141b149220 */ /* 0x001fc80000400000 */
[----:B---3--:R-:W-:Y:S01]  /*11d0*/  @!P1 FFMA R20, R14, R16, R20 ;  /* 0x000000100e149223 */ /* 0x008fe20000000014 */
[----:B------:R-:W-:-:S04]  /*11e0*/  @!P1 IMAD.WIDE R16, R17, 0x4, R2 ;  /* 0x0000000411109825 */ /* 0x000fc800078e0202 */
[----:B--2---:R-:W-:Y:S01]  /*11f0*/  @!P1 FFMA R27, R24, R21, R20 ;  /* 0x00000015181b9223 */ /* 0x004fe20000000014 */
[----:B------:R-:W-:-:S04]  /*1200*/  @!P0 IMAD.WIDE R20, R23, 0x4, R6 ;  /* 0x0000000417148825 */ /* 0x000fc800078e0206 */
[C---:B------:R-:W-:Y:S01]  /*1210*/  @!P0 IMAD.WIDE R14, R23.reuse, 0x4, R8 ;  /* 0x00000004170e8825 */ /* 0x040fe200078e0208 */
[----:B------:R0:W-:Y:S04]  /*1220*/  @!P1 STG.E desc[UR16][R16.64], R27 ;  /* 0x0000001b10009986 */ /* 0x0001e8000c101910 */
[----:B------:R-:W1:Y:S01]  /*1230*/  @!P0 LDG.E R21, desc[UR16][R20.64] ;  /* 0x0000001014158981 */ /* 0x000e62000c1e1900 */
[----:B------:R-:W-:-:S03]  /*1240*/  @!P0 IMAD.WIDE R24, R23, 0x4, R4 ;  /* 0x0000000417188825 */ /* 0x000fc600078e0204 */
[----:B------:R-:W4:Y:S04]  /*1250*/  @!P0 LDG.E R14, desc[UR16][R14.64] ;  /* 0x000000100e0e8981 */ /* 0x000f28000c1e1900 */
[----:B------:R-:W2:Y:S01]  /*1260*/  @!P0 LDG.E R24, desc[UR16][R24.64] ;  /* 0x0000001018188981 */ /* 0x000ea2000c1e1900 */
[----:B------:R-:W-:Y:S01]  /*1270*/  IADD3 R13, PT, PT, R13, 0x180, RZ ;  /* 0x000001800d0d7810 */ /* 0x000fe20007ffe0ff */
[----:B0-----:R-:W-:-:S03]  /*1280*/  @!P0 IMAD.WIDE R16, R23, 0x4, R2 ;  /* 0x0000000417108825 */ /* 0x001fc600078e0202 */
[----:B------:R-:W-:-:S13]  /*1290*/  ISETP.GE.AND P1, PT, R13, UR5, PT ;  /* 0x000000050d007c0c */ /* 0x000fda000bf26270 */
[----:B------:R-:W0:Y:S01]  /*12a0*/  @!P1 LDC R27, c[0x0][0x38c] ;  /* 0x0000e300ff1b9b82 */ /* 0x000e220000000800 */
[----:B-1----:R-:W-:Y:S01]  /*12b0*/  @!P0 FMUL R29, R21, R18 ;  /* 0x00000012151d8220 */ /* 0x002fe20000400000 */
[----:B------:R-:W-:-:S04]  /*12c0*/  @!P1 IMAD.WIDE R20, R13, 0x4, R6 ;  /* 0x000000040d149825 */ /* 0x000fc800078e0206 */
[----:B----4-:R-:W-:Y:S01]  /*12d0*/  @!P0 FFMA R29, R14, R22, R29 ;  /* 0x000000160e1d8223 */ /* 0x010fe2000000001d */
[----:B------:R-:W-:-:S04]  /*12e0*/  @!P1 IMAD.WIDE R14, R13, 0x4, R8 ;  /* 0x000000040d0e9825 */ /* 0x000fc800078e0208 */
[----:B--2---:R-:W-:Y:S01]  /*12f0*/  @!P0 FFMA R29, R24, R19, R29 ;  /* 0x00000013181d8223 */ /* 0x004fe2000000001d */
[----:B------:R-:W-:Y:S01]  /*1300*/  @!P1 IMAD.WIDE R22, R13, 0x4, R4 ;  /* 0x000000040d169825 */ /* 0x000fe200078e0204 */
[----:B------:R-:W1:Y:S03]  /*1310*/  @!P1 LDC.64 R18, c[0x0][0x390] ;  /* 0x0000e400ff129b82 */ /* 0x000e660000000a00 */
[----:B------:R2:W-:Y:S04]  /*1320*/  @!P0 STG.E desc[UR16][R16.64], R29 ;  /* 0x0000001d10008986 */ /* 0x0005e8000c101910 */
[----:B------:R-:W1:Y:S04]  /*1330*/  @!P1 LDG.E R21, desc[UR16][R20.64] ;  /* 0x0000001014159981 */ /* 0x000e68000c1e1900 */
[----:B------:R-:W0:Y:S04]  /*1340*/  @!P1 LDG.E R14, desc[UR16][R14.64] ;  /* 0x000000100e0e9981 */ /* 0x000e28000c1e1900 */
[----:B------:R-:W3:Y:S01]  /*1350*/  @!P1 LDG.E R22, desc[UR16][R22.64] ;  /* 0x0000001016169981 */ /* 0x000ee2000c1e1900 */
[----:B------:R-:W-:Y:S01]  /*1360*/  IADD3 R0, PT, PT, R0, 0x4, RZ ;  /* 0x0000000400007810 */ /* 0x000fe20007ffe0ff */
[----:B-1----:R-:W-:-:S04]  /*1370*/  @!P1 FMUL R25, R21, R18 ;  /* 0x0000001215199220 */ /* 0x002fc80000400000 */
[----:B0-----:R-:W-:Y:S01]  /*1380*/  @!P1 FFMA R27, R14, R27, R25 ;  /* 0x0000001b0e1b9223 */ /* 0x001fe20000000019 */
[----:B------:R-:W-:-:S04]  /*1390*/  @!P1 IMAD.WIDE R24, R13, 0x4, R2 ;  /* 0x000000040d189825 */ /* 0x000fc800078e0202 */
[----:B---3--:R-:W-:-:S05]  /*13a0*/  @!P1 FFMA R19, R22, R19, R27 ;  /* 0x0000001316139223 */ /* 0x008fca000000001b */
[----:B------:R2:W-:Y:S02]  /*13b0*/  @!P1 STG.E desc[UR16][R24.64], R19 ;  /* 0x0000001318009986 */ /* 0x0005e4000c101910 */
.L_x_5:
[----:B------:R-:W-:Y:S05]  /*13c0*/  @!P2 EXIT ;  /* 0x000000000000a94d */ /* 0x000fea0003800000 */
[----:B------:R-:W-:Y:S02]  /*13d0*/  ISETP.NE.AND P0, PT, R12, 0x1, PT ;  /* 0x000000010c00780c */ /* 0x000fe40003f05270 */
[----:B------:R-:W-:-:S04]  /*13e0*/  LOP3.LUT R10, R10, 0x1, RZ, 0xc0, !PT ;  /* 0x000000010a0a7812 */ /* 0x000fc800078ec0ff */
[----:B------:R-:W-:-:S07]  /*13f0*/  ISETP.NE.U32.AND P2, PT, R10, 0x1, PT ;  /* 0x000000010a00780c */ /* 0x000fce0003f45070 */
[----:B------:R-:W-:Y:S06]  /*1400*/  @!P0 BRA `(.L_x_6) ;  /* 0x00000000007c8947 */ /* 0x000fec0003800000 */
[----:B0-----:R-:W-:-:S04]  /*1410*/  LEA R27, R0, R11, 0x7 ;  /* 0x0000000b001b7211 */ /* 0x001fc800078e38ff */
[----:B------:R-:W-:-:S13]  /*1420*/  ISETP.GE.AND P0, PT, R27, UR5, PT ;  /* 0x000000051b007c0c */ /* 0x000fda000bf06270 */
[C---:B-12---:R-:W-:Y:S01]  /*1430*/  @!P0 IMAD.WIDE R18, R27.reuse, 0x4, R6 ;  /* 0x000000041b128825 */ /* 0x046fe200078e0206 */
        /* <DEDUP_REMOVED lines=10> */
[----:B0-----:R-:W-:Y:S01]  /*14e0*/  @!P0 FMUL R23, R19, R14 ;  /* 0x0000000e13178220 */ /* 0x001fe20000400000 */
[----:B------:R-:W-:-:S04]  /*14f0*/  @!P1 IMAD.WIDE R18, R13, 0x4, R6 ;  /* 0x000000040d129825 */ /* 0x000fc800078e0206 */
[----:B-1----:R-:W-:Y:S01]  /*1500*/  @!P0 FFMA R25, R16, R25, R23 ;  /* 0x0000001910198223 */ /* 0x002fe20000000017 */
[----:B------:R-:W-:-:S04]  /*1510*/  @!P0 IMAD.WIDE R22, R27, 0x4, R2 ;  /* 0x000000041b168825 */ /* 0x000fc800078e0202 */
[----:B--2---:R-:W-:Y:S01]  /*1520*/  @!P0 FFMA R25, R20, R15, R25 ;  /* 0x0000000f14198223 */ /* 0x004fe20000000019 */
[C---:B------:R-:W-:Y:S01]  /*1530*/  @!P1 IMAD.WIDE R16, R13.reuse, 0x4, R8 ;  /* 0x000000040d109825 */ /* 0x040fe200078e0208 */
[----:B------:R-:W0:Y:S03]  /*1540*/  @!P1 LDC.64 R14, c[0x0][0x390] ;  /* 0x0000e400ff0e9b82 */ /* 0x000e260000000a00 */
[----:B------:R4:W-:Y:S01]  /*1550*/  @!P0 STG.E desc[UR16][R22.64], R25 ;  /* 0x0000001916008986 */ /* 0x0009e2000c101910 */
[----:B------:R-:W-:-:S03]  /*1560*/  @!P1 IMAD.WIDE R20, R13, 0x4, R4 ;  /* 0x000000040d149825 */ /* 0x000fc600078e0204 */
[----:B------:R-:W0:Y:S04]  /*1570*/  @!P1 LDG.E R19, desc[UR16][R18.64] ;  /* 0x0000001012139981 */ /* 0x000e28000c1e1900 */
[----:B------:R-:W3:Y:S04]  /*1580*/  @!P1 LDG.E R16, desc[UR16][R16.64] ;  /* 0x0000001010109981 */ /* 0x000ee8000c1e1900 */
[----:B------:R-:W2:Y:S01]  /*1590*/  @!P1 LDG.E R20, desc[UR16][R20.64] ;  /* 0x0000001014149981 */ /* 0x000ea2000c1e1900 */
[----:B------:R-:W-:Y:S01]  /*15a0*/  @!P1 IMAD.WIDE R12, R13, 0x4, R2 ;  /* 0x000000040d0c9825 */ /* 0x000fe200078e0202 */
[----:B------:R-:W-:-:S03]  /*15b0*/  IADD3 R0, PT, PT, R0, 0x2, RZ ;  /* 0x0000000200007810 */ /* 0x000fc60007ffe0ff */
[----:B0-----:R-:W-:-:S04]  /*15c0*/  @!P1 FMUL R27, R19, R14 ;  /* 0x0000000e131b9220 */ /* 0x001fc80000400000 */
[----:B---3--:R-:W-:-:S04]  /*15d0*/  @!P1 FFMA R27, R16, R10, R27 ;  /* 0x0000000a101b9223 */ /* 0x008fc8000000001b */
[----:B--2---:R-:W-:-:S05]  /*15e0*/  @!P1 FFMA R15, R20, R15, R27 ;  /* 0x0000000f140f9223 */ /* 0x004fca000000001b */
[----:B------:R4:W-:Y:S02]  /*15f0*/  @!P1 STG.E desc[UR16][R12.64], R15 ;  /* 0x0000000f0c009986 */ /* 0x0009e4000c101910 */
.L_x_6:
[----:B------:R-:W-:Y:S05]  /*1600*/  @P2 EXIT ;  /* 0x000000000000294d */ /* 0x000fea0003800000 */
[----:B0---4-:R-:W-:-:S04]  /*1610*/  LEA R13, R0, R11, 0x7 ;  /* 0x0000000b000d7211 */ /* 0x011fc800078e38ff */
[----:B------:R-:W-:-:S13]  /*1620*/  ISETP.GE.AND P0, PT, R13, UR5, PT ;  /* 0x000000050d007c0c */ /* 0x000fda000bf06270 */
[----:B------:R-:W-:Y:S05]  /*1630*/  @P0 EXIT ;  /* 0x000000000000094d */ /* 0x000fea0003800000 */
[C---:B------:R-:W-:Y:S01]  /*1640*/  IMAD.WIDE R6, R13.reuse, 0x4, R6 ;  /* 0x000000040d067825 */ /* 0x040fe200078e0206 */
[----:B------:R-:W0:Y:S03]  /*1650*/  LDCU.64 UR4, c[0x0][0x390] ;  /* 0x00007200ff0477ac */ /* 0x000e260008000a00 */
[C---:B------:R-:W-:Y:S01]  /*1660*/  IMAD.WIDE R8, R13.reuse, 0x4, R8 ;  /* 0x000000040d087825 */ /* 0x040fe200078e0208 */
[----:B------:R-:W3:Y:S01]  /*1670*/  LDCU UR6, c[0x0][0x38c] ;  /* 0x00007180ff0677ac */ /* 0x000ee20008000800 */
[----:B------:R-:W0:Y:S02]  /*1680*/  LDG.E R6, desc[UR16][R6.64] ;  /* 0x0000001006067981 */ /* 0x000e24000c1e1900 */
[C---:B------:R-:W-:Y:S02]  /*1690*/  IMAD.WIDE R4, R13.reuse, 0x4, R4 ;  /* 0x000000040d047825 */ /* 0x040fe400078e0204 */
[----:B------:R-:W3:Y:S04]  /*16a0*/  LDG.E R8, desc[UR16][R8.64] ;  /* 0x0000001008087981 */ /* 0x000ee8000c1e1900 */
[----:B------:R-:W4:Y:S01]  /*16b0*/  LDG.E R4, desc[UR16][R4.64] ;  /* 0x0000001004047981 */ /* 0x000f22000c1e1900 */
[----:B------:R-:W-:-:S04]  /*16c0*/  IMAD.WIDE R2, R13, 0x4, R2 ;  /* 0x000000040d027825 */ /* 0x000fc800078e0202 */
[----:B0-----:R-:W-:-:S04]  /*16d0*/  FMUL R11, R6, UR4 ;  /* 0x00000004060b7c20 */ /* 0x001fc80008400000 */
[----:B---3--:R-:W-:-:S04]  /*16e0*/  FFMA R11, R8, UR6, R11 ;  /* 0x00000006080b7c23 */ /* 0x008fc8000800000b */
[----:B----4-:R-:W-:-:S05]  /*16f0*/  FFMA R11, R4, UR5, R11 ;  /* 0x00000005040b7c23 */ /* 0x010fca000800000b */
[----:B------:R-:W-:Y:S01]  /*1700*/  STG.E desc[UR16][R2.64], R11 ;  /* 0x0000000b02007986 */ /* 0x000fe2000c101910 */
[----:B------:R-:W-:Y:S05]  /*1710*/  EXIT ;  /* 0x000000000000794d */ /* 0x000fea0003800000 */
.L_x_0:
[----:B------:R-:W-:-:S06]  /*1720*/  UISETP.GE.AND UP0, UPT, UR14, 0x1, UPT ;  /* 0x000000010e00788c */ /* 0x000fcc000bf06270 */
[----:B------:R-:W-:-:S13]  /*1730*/  PLOP3.LUT P0, PT, PT, PT, UP0, 0x80, 0x8 ;  /* 0x000000000008781c */ /* 0x000fda0003f0f008 */
[----:B0-----:R-:W-:Y:S05]  /*1740*/  @!P0 EXIT ;  /* 0x000000000000894d */ /* 0x001fea0003800000 */
[----:B------:R-:W0:Y:S01]  /*1750*/  S2R R0, SR_TID.X ;  /* 0x0000000000007919 */ /* 0x000e220000002100 */
[----:B------:R-:W-:Y:S01]  /*1760*/  UISETP.GE.U32.AND UP0, UPT, UR14, 0x8, UPT ;  /* 0x000000080e00788c */ /* 0x000fe2000bf06070 */
[----:B------:R-:W-:-:S08]  /*1770*/  UMOV UR4, URZ ;  /* 0x000000ff00047c82 */ /* 0x000fd00008000000 */
[----:B------:R-:W-:Y:S05]  /*1780*/  BRA.U !UP0, `(.L_x_7) ;  /* 0x0000000508a47547 */ /* 0x000fea000b800000 */
[----:B------:R-:W1:Y:S01]  /*1790*/  LDC.64 R6, c[0x0][0x398] ;  /* 0x0000e600ff067b82 */ /* 0x000e620000000a00 */
[----:B------:R-:W-:Y:S01]  /*17a0*/  UIADD3 UR4, UP0, UPT, UR22, 0x600, URZ ;  /* 0x0000060016047890 */ /* 0x000fe2000ff1e0ff */
[----:B0-----:R-:W-:Y:S01]  /*17b0*/  IADD3 R10, PT, PT, R0, 0x80, RZ ;  /* 0x00000080000a7810 */ /* 0x001fe20007ffe0ff */
[----:B------:R-:W0:Y:S02]  /*17c0*/  LDCU UR13, c[0x0][0x38c] ;  /* 0x00007180ff0d77ac */ /* 0x000e240008000800 */
[----:B------:R-:W-:-:S03]  /*17d0*/  UIADD3.X UR5, UPT, UPT, URZ, UR12, URZ, UP0, !UPT ;  /* 0x0000000cff057290 */ /* 0x000fc600087fe4ff */
[----:B------:R-:W2:Y:S01]  /*17e0*/  LDC.64 R8, c[0x0][0x3b0] ;  /* 0x0000ec00ff087b82 */ /* 0x000ea20000000a00 */
[----:B------:R-:W-:Y:S02]  /*17f0*/  UIADD3 UR10, UP0, UPT, UR4, UR10, URZ ;  /* 0x0000000a040a7290 */ /* 0x000fe4000ff1e0ff */
[----:B------:R-:W-:Y:S02]  /*1800*/  UIADD3 UR8, UP1, UPT, UR4, UR8, URZ ;  /* 0x0000000804087290 */ /* 0x000fe4000ff3e0ff */
[----:B------:R-:W-:Y:S02]  /*1810*/  UIADD3.X UR11, UPT, UPT, UR5, UR11, URZ, UP0, !UPT ;  /* 0x0000000b050b7290 */ /* 0x000fe400087fe4ff */
[----:B------:R-:W-:Y:S01]  /*1820*/  UIADD3.X UR9, UPT, UPT, UR5, UR9, URZ, UP1, !UPT ;  /* 0x0000000905097290 */ /* 0x000fe20008ffe4ff */
[----:B------:R-:W3:Y:S01]  /*1830*/  LDC.64 R4, c[0x0][0x3a8] ;  /* 0x0000ea00ff047b82 */ /* 0x000ee20000000a00 */
[----:B------:R-:W-:Y:S02]  /*1840*/  UIADD3 UR18, UP0, UPT, UR4, UR18, URZ ;  /* 0x0000001204127290 */ /* 0x000fe4000ff1e0ff */
[----:B------:R-:W-:-:S02]  /*1850*/  UIADD3 UR6, UP1, UPT, UR4, UR6, URZ ;  /* 0x0000000604067290 */ /* 0x000fc4000ff3e0ff */
[----:B------:R-:W-:Y:S02]  /*1860*/  ULOP3.LUT UR4, UR14, 0x7ffffff8, URZ, 0xc0, !UPT ;  /* 0x7ffffff80e047892 */ /* 0x000fe4000f8ec0ff */
[----:B------:R-:W-:Y:S01]  /*1870*/  UIADD3.X UR19, UPT, UPT, UR5, UR19, URZ, UP0, !UPT ;  /* 0x0000001305137290 */ /* 0x000fe200087fe4ff */
[C---:B-1----:R-:W-:Y:S01]  /*1880*/  IMAD.WIDE.U32 R6, R0.reuse, 0x4, R6 ;  /* 0x0000000400067825 */ /* 0x042fe200078e0006 */
[----:B------:R-:W-:Y:S01]  /*1890*/  UIADD3.X UR5, UPT, UPT, UR5, UR7, URZ, UP1, !UPT ;  /* 0x0000000705057290 */ /* 0x000fe20008ffe4ff */
[----:B------:R-:W1:Y:S01]  /*18a0*/  LDCU.64 UR24, c[0x0][0x390] ;  /* 0x00007200ff1877ac */ /* 0x000e620008000a00 */
[----:B------:R-:W-:Y:S01]  /*18b0*/  UIADD3 UR7, UPT, UPT, -UR4, URZ, URZ ;  /* 0x000000ff04077290 */ /* 0x000fe2000fffe1ff */
[----:B--2---:R-:W-:-:S04]  /*18c0*/  IMAD.WIDE.U32 R8, R0, 0x4, R8 ;  /* 0x0000000400087825 */ /* 0x004fc800078e0008 */
[----:B0--3--:R-:W-:-:S07]  /*18d0*/  IMAD.WIDE.U32 R4, R0, 0x4, R4 ;  /* 0x0000000400047825 */ /* 0x009fce00078e0004 */
.L_x_8:
[----:B------:R-:W0:Y:S01]  /*18e0*/  LDC.64 R12, c[0x0][0x3a0] ;  /* 0x0000e800ff0c7b82 */ /* 0x000e220000000a00 */
[----:B------:R-:W-:Y:S02]  /*18f0*/  IADD3 R14, P0, PT, R4, UR22, RZ ;  /* 0x00000016040e7c10 */ /* 0x000fe4000ff1e0ff */
[----:B--2---:R-:W-:Y:S02]  /*1900*/  IADD3 R18, P1, PT, R8, UR22, RZ ;  /* 0x0000001608127c10 */ /* 0x004fe4000ff3e0ff */
[----:B------:R-:W-:Y:S02]  /*1910*/  IADD3.X R15, PT, PT, R5, UR12, RZ, P0, !PT ;  /* 0x0000000c050f7c10 */ /* 0x000fe400087fe4ff */
[----:B------:R-:W-:-:S03]  /*1920*/  IADD3.X R19, PT, PT, R9, UR12, RZ, P1, !PT ;  /* 0x0000000c09137c10 */ /* 0x000fc60008ffe4ff */
[----:B------:R2:W1:Y:S04]  /*1930*/  LDG.E R14, desc[UR16][R14.64] ;  /* 0x000000100e0e7981 */ /* 0x000468000c1e1900 */
[----:B------:R-:W3:Y:S01]  /*1940*/  LDG.E R18, desc[UR16][R18.64] ;  /* 0x0000001012127981 */ /* 0x000ee2000c1e1900 */
[----:B0-----:R-:W-:-:S03]  /*1950*/  IMAD.WIDE.U32 R12, R0, 0x4, R12 ;  /* 0x00000004000c7825 */ /* 0x001fc600078e000c */
[----:B------:R-:W-:-:S04]  /*1960*/  IADD3 R16, P0, PT, R12, UR22, RZ ;  /* 0x000000160c107c10 */ /* 0x000fc8000ff1e0ff */
[----:B------:R-:W-:-:S05]  /*1970*/  IADD3.X R17, PT, PT, R13, UR12, RZ, P0, !PT ;  /* 0x0000000c0d117c10 */ /* 0x000fca00087fe4ff */
[----:B------:R0:W4:Y:S01]  /*1980*/  LDG.E R16, desc[UR16][R16.64] ;  /* 0x0000001010107981 */ /* 0x000122000c1e1900 */
[----:B------:R-:W-:Y:S02]  /*1990*/  IADD3 R20, P0, PT, R6, UR22, RZ ;  /* 0x0000001606147c10 */ /* 0x000fe4000ff1e0ff */
[----:B------:R-:W-:Y:S02]  /*19a0*/  MOV R12, UR10 ;  /* 0x0000000a000c7c02 */ /* 0x000fe40008000f00 */
[----:B------:R-:W-:Y:S02]  /*19b0*/  MOV R13, UR11 ;  /* 0x0000000b000d7c02 */ /* 0x000fe40008000f00 */
[----:B------:R-:W-:Y:S02]  /*19c0*/  IADD3.X R21, PT, PT, R7, UR12, RZ, P0, !PT ;  /* 0x0000000c07157c10 */ /* 0x000fe400087fe4ff */
[----:B--2---:R-:W-:Y:S01]  /*19d0*/  MOV R15, UR9 ;  /* 0x00000009000f7c02 */ /* 0x004fe20008000f00 */
[----:B------:R-:W-:Y:S01]  /*19e0*/  IMAD.WIDE R12, R10, 0x4, R12 ;  /* 0x000000040a0c7825 */ /* 0x000fe200078e020c */
[----:B0-----:R-:W-:-:S03]  /*19f0*/  MOV R17, UR5 ;  /* 0x0000000500117c02 */ /* 0x001fc60008000f00 */
[----:B-1----:R-:W-:Y:S01]  /*1a00*/  FMUL R11, R14, UR24 ;  /* 0x000000180e0b7c20 */ /* 0x002fe20008400000 */
[----:B------:R-:W-:-:S05]  /*1a10*/  MOV R14, UR8 ;  /* 0x00000008000e7c02 */ /* 0x000fca0008000f00 */
[----:B------:R-:W-:-:S04]  /*1a20*/  IMAD.WIDE R14, R10, 0x4, R14 ;  /* 0x000000040a0e7825 */ /* 0x000fc800078e020e */
[----:B----4-:R-:W-:-:S04]  /*1a30*/  FFMA R11, R16, UR13, R11 ;  /* 0x0000000d100b7c23 */ /* 0x010fc8000800000b */
[----:B---3--:R-:W-:Y:S01]  /*1a40*/  FFMA R11, R18, UR25, R11 ;  /* 0x00000019120b7c23 */ /* 0x008fe2000800000b */
[----:B------:R-:W-:-:S04]  /*1a50*/  MOV R16, UR6 ;  /* 0x0000000600107c02 */ /* 0x000fc80008000f00 */
[----:B------:R0:W-:Y:S01]  /*1a60*/  STG.E desc[UR16][R20.64], R11 ;  /* 0x0000000b14007986 */ /* 0x0001e2000c101910 */
[----:B------:R-:W-:-:S03]  /*1a70*/  IMAD.WIDE R16, R10, 0x4, R16 ;  /* 0x000000040a107825 */ /* 0x000fc600078e0210 */
[----:B------:R-:W0:Y:S04]  /*1a80*/  LDG.E R19, desc[UR16][R12.64+-0x600] ;  /* 0xfffa00100c137981 */ /* 0x000e28000c1e1900 */
[----:B------:R-:W2:Y:S04]  /*1a90*/  LDG.E R22, desc[UR16][R14.64+-0x600] ;  /* 0xfffa00100e167981 */ /* 0x000ea8000c1e1900 */
[----:B------:R-:W3:Y:S01]  /*1aa0*/  LDG.E R23, desc[UR16][R16.64+-0x600] ;  /* 0xfffa001010177981 */ /* 0x000ee2000c1e1900 */
[----:B------:R-:W-:Y:S01]  /*1ab0*/  MOV R18, UR18 ;  /* 0x0000001200127c02 */ /* 0x000fe20008000f00 */
[----:B0-----:R-:W-:Y:S01]  /*1ac0*/  FMUL R11, R19, UR24 ;  /* 0x00000018130b7c20 */ /* 0x001fe20008400000 */
[----:B------:R-:W-:-:S03]  /*1ad0*/  MOV R19, UR19 ;  /* 0x0000001300137c02 */ /* 0x000fc60008000f00 */
[----:B--2---:R-:W-:Y:S01]  /*1ae0*/  FFMA R22, R22, UR13, R11 ;  /* 0x0000000d16167c23 */ /* 0x004fe2000800000b */
[----:B------:R-:W-:-:S04]  /*1af0*/  IMAD.WIDE R18, R10, 0x4, R18 ;  /* 0x000000040a127825 */ /* 0x000fc800078e0212 */
[----:B---3--:R-:W-:-:S05]  /*1b00*/  FFMA R23, R23, UR25, R22 ;  /* 0x0000001917177c23 */ /* 0x008fca0008000016 */
[----:B------:R0:W-:Y:S04]  /*1b10*/  STG.E desc[UR16][R18.64+-0x600], R23 ;  /* 0xfffa001712007986 */ /* 0x0001e8000c101910 */
[----:B------:R-:W2:Y:S04]  /*1b20*/  LDG.E R20, desc[UR16][R12.64+-0x400] ;  /* 0xfffc00100c147981 */ /* 0x000ea8000c1e1900 */
[----:B------:R-:W3:Y:S04]  /*1b30*/  LDG.E R11, desc[UR16][R14.64+-0x400] ;  /* 0xfffc00100e0b7981 */ /* 0x000ee8000c1e1900 */
[----:B------:R-:W4:Y:S01]  /*1b40*/  LDG.E R21, desc[UR16][R16.64+-0x400] ;  /* 0xfffc001010157981 */ /* 0x000f22000c1e1900 */
[----:B--2---:R-:W-:-:S04]  /*1b50*/  FMUL R20, R20, UR24 ;  /* 0x0000001814147c20 */ /* 0x004fc80008400000 */
[----:B---3--:R-:W-:-:S04]  /*1b60*/  FFMA R20, R11, UR13, R20 ;  /* 0x0000000d0b147c23 */ /* 0x008fc80008000014 */
[----:B----4-:R-:W-:-:S05]  /*1b70*/  FFMA R21, R21, UR25, R20 ;  /* 0x0000001915157c23 */ /* 0x010fca0008000014 */
        /* <DEDUP_REMOVED lines=8> */
[----:B------:R-:W1:Y:S04]  /*1c00*/  LDG.E R22, desc[UR16][R12.64] ;  /* 0x000000100c167981 */ /* 0x000e68000c1e1900 */
[----:B------:R-:W3:Y:S04]  /*1c10*/  LDG.E R20, desc[UR16][R14.64] ;  /* 0x000000100e147981 */ /* 0x000ee8000c1e1900 */
[----:B0-----:R-:W4:Y:S01]  /*1c20*/  LDG.E R23, desc[UR16][R16.64] ;  /* 0x0000001010177981 */ /* 0x001f22000c1e1900 */
[----:B-1----:R-:W-:-:S04]  /*1c30*/  FMUL R21, R22, UR24 ;  /* 0x0000001816157c20 */ /* 0x002fc80008400000 */
[----:B---3--:R-:W-:-:S04]  /*1c40*/  FFMA R20, R20, UR13, R21 ;  /* 0x0000000d14147c23 */ /* 0x008fc80008000015 */
[----:B----4-:R-:W-:-:S05]  /*1c50*/  FFMA R23, R23, UR25, R20 ;  /* 0x0000001917177c23 */ /* 0x010fca0008000014 */
[----:B------:R0:W-:Y:S04]  /*1c60*/  STG.E desc[UR16][R18.64], R23 ;  /* 0x0000001712007986 */ /* 0x0001e8000c101910 */
[----:B------:R-:W3:Y:S04]  /*1c70*/  LDG.E R21, desc[UR16][R12.64+0x200] ;  /* 0x000200100c157981 */ /* 0x000ee8000c1e1900 */
[----:B------:R-:W4:Y:S04]  /*1c80*/  LDG.E R20, desc[UR16][R14.64+0x200] ;  /* 0x000200100e147981 */ /* 0x000f28000c1e1900 */
[----:B------:R-:W5:Y:S01]  /*1c90*/  LDG.E R22, desc[UR16][R16.64+0x200] ;  /* 0x0002001010167981 */ /* 0x000f62000c1e1900 */
[----:B---3--:R-:W-:-:S04]  /*1ca0*/  FMUL R21, R21, UR24 ;  /* 0x0000001815157c20 */ /* 0x008fc80008400000 */
[----:B----4-:R-:W-:-:S04]  /*1cb0*/  FFMA R21, R20, UR13, R21 ;  /* 0x0000000d14157c23 */ /* 0x010fc80008000015 */
[----:B-----5:R-:W-:-:S05]  /*1cc0*/  FFMA R21, R22, UR25, R21 ;  /* 0x0000001916157c23 */ /* 0x020fca0008000015 */
[----:B------:R1:W-:Y:S04]  /*1cd0*/  STG.E desc[UR16][R18.64+0x200], R21 ;  /* 0x0002001512007986 */ /* 0x0003e8000c101910 */
[----:B------:R-:W3:Y:S04]  /*1ce0*/  LDG.E R20, desc[UR16][R12.64+0x400] ;  /* 0x000400100c147981 */ /* 0x000ee8000c1e1900 */
[----:B--2---:R-:W2:Y:S04]  /*1cf0*/  LDG.E R11, desc[UR16][R14.64+0x400] ;  /* 0x000400100e0b7981 */ /* 0x004ea8000c1e1900 */
[----:B------:R-:W4:Y:S01]  /*1d00*/  LDG.E R22, desc[UR16][R16.64+0x400] ;  /* 0x0004001010167981 */ /* 0x000f22000c1e1900 */
[----:B---3--:R-:W-:-:S04]  /*1d10*/  FMUL R20, R20, UR24 ;  /* 0x0000001814147c20 */ /* 0x008fc80008400000 */
[----:B--2---:R-:W-:-:S04]  /*1d20*/  FFMA R11, R11, UR13, R20 ;  /* 0x0000000d0b0b7c23 */ /* 0x004fc80008000014 */
[----:B----4-:R-:W-:-:S05]  /*1d30*/  FFMA R11, R22, UR25, R11 ;  /* 0x00000019160b7c23 */ /* 0x010fca000800000b */
[----:B------:R2:W-:Y:S04]  /*1d40*/  STG.E desc[UR16][R18.64+0x400], R11 ;  /* 0x0004000b12007986 */ /* 0x0005e8000c101910 */
[----:B------:R-:W1:Y:S04]  /*1d50*/  LDG.E R22, desc[UR16][R12.64+0x600] ;  /* 0x000600100c167981 */ /* 0x000e68000c1e1900 */
[----:B------:R-:W3:Y:S04]  /*1d60*/  LDG.E R20, desc[UR16][R14.64+0x600] ;  /* 0x000600100e147981 */ /* 0x000ee8000c1e1900 */
[----:B0-----:R-:W4:Y:S01]  /*1d70*/  LDG.E R23, desc[UR16][R16.64+0x600] ;  /* 0x0006001010177981 */ /* 0x001f22000c1e1900 */
[----:B------:R-:W-:-:S02]  /*1d80*/  UIADD3 UR22, UP0, UPT, UR22, 0x1000, URZ ;  /* 0x0000100016167890 */ /* 0x000fc4000ff1e0ff */
[----:B------:R-:W-:Y:S02]  /*1d90*/  UIADD3 UR7, UPT, UPT, UR7, 0x8, URZ ;  /* 0x0000000807077890 */ /* 0x000fe4000fffe0ff */
[----:B------:R-:W-:Y:S02]  /*1da0*/  UIADD3.X UR12, UPT, UPT, URZ, UR12, URZ, UP0, !UPT ;  /* 0x0000000cff0c7290 */ /* 0x000fe400087fe4ff */
[----:B------:R-:W-:Y:S01]  /*1db0*/  UISETP.NE.AND UP0, UPT, UR7, URZ, UPT ;  /* 0x000000ff0700728c */ /* 0x000fe2000bf05270 */
[----:B------:R-:W-:Y:S01]  /*1dc0*/  IADD3 R10, PT, PT, R10, 0x400, RZ ;  /* 0x000004000a0a7810 */ /* 0x000fe20007ffe0ff */
[----:B-1----:R-:W-:-:S04]  /*1dd0*/  FMUL R21, R22, UR24 ;  /* 0x0000001816157c20 */ /* 0x002fc80008400000 */
[----:B---3--:R-:W-:-:S04]  /*1de0*/  FFMA R20, R20, UR13, R21 ;  /* 0x0000000d14147c23 */ /* 0x008fc80008000015 */
[----:B----4-:R-:W-:-:S05]  /*1df0*/  FFMA R23, R23, UR25, R20 ;  /* 0x0000001917177c23 */ /* 0x010fca0008000014 */
[----:B------:R2:W-:Y:S01]  /*1e00*/  STG.E desc[UR16][R18.64+0x600], R23 ;  /* 0x0006001712007986 */ /* 0x0005e2000c101910 */
[----:B------:R-:W-:Y:S05]  /*1e10*/  BRA.U UP0, `(.L_x_8) ;  /* 0xfffffff900b07547 */ /* 0x000fea000b83ffff */
.L_x_7:
[----:B--2---:R-:W1:Y:S02]  /*1e20*/  LDC R18, c[0x0][0x388] ;  /* 0x0000e200ff127b82 */ /* 0x004e640000000800 */
[----:B-1----:R-:W-:-:S04]  /*1e30*/  LOP3.LUT R8, R18, 0x7, RZ, 0xc0, !PT ;  /* 0x0000000712087812 */ /* 0x002fc800078ec0ff */
[----:B------:R-:W-:-:S13]  /*1e40*/  ISETP.NE.AND P0, PT, R8, RZ, PT ;  /* 0x000000ff0800720c */ /* 0x000fda0003f05270 */
[----:B------:R-:W-:Y:S05]  /*1e50*/  @!P0 EXIT ;  /* 0x000000000000894d */ /* 0x000fea0003800000 */
[----:B------:R-:W1:Y:S01]  /*1e60*/  LDCU.128 UR8, c[0x0][0x3a0] ;  /* 0x00007400ff0877ac */ /* 0x000e620008000c00 */
[----:B------:R-:W-:Y:S02]  /*1e70*/  SHF.L.U32 R4, R18, 0x7, RZ ;  /* 0x0000000712047819 */ /* 0x000fe400000006ff */
[----:B------:R-:W-:Y:S01]  /*1e80*/  ISETP.GE.U32.AND P0, PT, R8, 0x4, PT ;  /* 0x000000040800780c */ /* 0x000fe20003f06070 */
[----:B------:R-:W2:Y:S01]  /*1e90*/  LDCU.64 UR6, c[0x0][0x3b0] ;  /* 0x00007600ff0677ac */ /* 0x000ea20008000a00 */
[----:B------:R-:W-:Y:S01]  /*1ea0*/  SHF.R.S32.HI R6, RZ, 0x1f, R4 ;  /* 0x0000001fff067819 */ /* 0x000fe20000011404 */
[----:B------:R-:W-:Y:S01]  /*1eb0*/  IMAD.WIDE.U32 R4, R4, UR20, RZ ;  /* 0x0000001404047c25 */ /* 0x000fe2000f8e00ff */
[----:B------:R-:W-:-:S03]  /*1ec0*/  LOP3.LUT R23, R18, 0x3, RZ, 0xc0, !PT ;  /* 0x0000000312177812 */ /* 0x000fc600078ec0ff */
[----:B------:R-:W-:Y:S01]  /*1ed0*/  IMAD R7, R6, UR20, RZ ;  /* 0x0000001406077c24 */ /* 0x000fe2000f8e02ff */
[C---:B------:R-:W-:Y:S02]  /*1ee0*/  SHF.L.U32 R9, R4.reuse, 0x2, RZ ;  /* 0x0000000204097819 */ /* 0x040fe400000006ff */
[----:B------:R-:W-:Y:S02]  /*1ef0*/  ISETP.NE.AND P1, PT, R23, RZ, PT ;  /* 0x000000ff1700720c */ /* 0x000fe40003f25270 */
[----:B------:R-:W-:Y:S02]  /*1f00*/  IADD3 R7, PT, PT, R5, R7, RZ ;  /* 0x0000000705077210 */ /* 0x000fe40007ffe0ff */
[C---:B-1----:R-:W-:Y:S02]  /*1f10*/  IADD3 R6, P2, PT, R9.reuse, UR8, RZ ;  /* 0x0000000809067c10 */ /* 0x042fe4000ff5e0ff */
[----:B------:R-:W-:Y:S02]  /*1f20*/  SHF.L.U64.HI R5, R4, 0x2, R7 ;  /* 0x0000000204057819 */ /* 0x000fe40000010207 */
[----:B------:R-:W-:-:S02]  /*1f30*/  IADD3 R8, P3, PT, R9, UR10, RZ ;  /* 0x0000000a09087c10 */ /* 0x000fc4000ff7e0ff */
[----:B--2---:R-:W-:Y:S02]  /*1f40*/  IADD3 R4, P4, PT, R9, UR6, RZ ;  /* 0x0000000609047c10 */ /* 0x004fe4000ff9e0ff */
[C---:B------:R-:W-:Y:S02]  /*1f50*/  IADD3.X R7, PT, PT, R5.reuse, UR9, RZ, P2, !PT ;  /* 0x0000000905077c10 */ /* 0x040fe400097fe4ff */
[C---:B------:R-:W-:Y:S02]  /*1f60*/  IADD3.X R9, PT, PT, R5.reuse, UR11, RZ, P3, !PT ;  /* 0x0000000b05097c10 */ /* 0x040fe40009ffe4ff */
[----:B------:R-:W-:Y:S01]  /*1f70*/  IADD3.X R5, PT, PT, R5, UR7, RZ, P4, !PT ;  /* 0x0000000705057c10 */ /* 0x000fe2000a7fe4ff */
[----:B------:R-:W-:Y:S06]  /*1f80*/  @!P0 BRA `(.L_x_9) ;  /* 0x0000000000948947 */ /* 0x000fec0003800000 */
[----:B------:R-:W-:Y:S01]  /*1f90*/  MOV R17, UR4 ;  /* 0x0000000400117c02 */ /* 0x000fe20008000f00 */
[----:B------:R-:W1:Y:S03]  /*1fa0*/  LDCU.64 UR6, c[0x0][0x390] ;  /* 0x00007200ff0677ac */ /* 0x000e660008000a00 */
[----:B0-----:R-:W-:Y:S01]  /*1fb0*/  LEA R17, R17, R0, 0x7 ;  /* 0x0000000011117211 */ /* 0x001fe200078e38ff */
[----:B------:R-:W0:Y:S04]  /*1fc0*/  LDCU UR5, c[0x0][0x38c] ;  /* 0x00007180ff0577ac */ /* 0x000e280008000800 */
[----:B------:R-:W-:-:S04]  /*1fd0*/  IMAD.WIDE R14, R17, 0x4, R8 ;  /* 0x00000004110e7825 */ /* 0x000fc800078e0208 */
[C---:B------:R-:W-:Y:S01]  /*1fe0*/  IMAD.WIDE R10, R17.reuse, 0x4, R6 ;  /* 0x00000004110a7825 */ /* 0x040fe200078e0206 */
[----:B------:R-:W1:Y:S03]  /*1ff0*/  LDG.E R19, desc[UR16][R14.64] ;  /* 0x000000100e137981 */ /* 0x000e66000c1e1900 */
[----:B------:R-:W-:Y:S01]  /*2000*/  IMAD.WIDE R12, R17, 0x4, R4 ;  /* 0x00000004110c7825 */ /* 0x000fe200078e0204 */
[----:B------:R-:W0:Y:S04]  /*2010*/  LDG.E R16, desc[UR16][R10.64] ;  /* 0x000000100a107981 */ /* 0x000e28000c1e1900 */
[----:B------:R-:W2:Y:S01]  /*2020*/  LDG.E R20, desc[UR16][R12.64] ;  /* 0x000000100c147981 */ /* 0x000ea2000c1e1900 */
[----:B-1----:R-:W-:-:S04]  /*2030*/  FMUL R19, R19, UR6 ;  /* 0x0000000613137c20 */ /* 0x002fc80008400000 */
[----:B0-----:R-:W-:Y:S01]  /*2040*/  FFMA R19, R16, UR5, R19 ;  /* 0x0000000510137c23 */ /* 0x001fe20008000013 */
[----:B------:R-:W-:-:S04]  /*2050*/  IMAD.WIDE R16, R17, 0x4, R2 ;  /* 0x0000000411107825 */ /* 0x000fc800078e0202 */
[----:B--2---:R-:W-:-:S05]  /*2060*/  FFMA R19, R20, UR7, R19 ;  /* 0x0000000714137c23 */ /* 0x004fca0008000013 */
        /* <DEDUP_REMOVED lines=8> */
[----:B------:R-:W0:Y:S04]  /*20f0*/  LDG.E R22, desc[UR16][R14.64+0x400] ;  /* 0x000400100e167981 */ /* 0x000e28000c1e1900 */
[----:B------:R-:W2:Y:S04]  /*2100*/  LDG.E R20, desc[UR16][R10.64+0x400] ;  /* 0x000400100a147981 */ /* 0x000ea8000c1e1900 */
[----:B------:R-:W3:Y:S01]  /*2110*/  LDG.E R24, desc[UR16][R12.64+0x400] ;  /* 0x000400100c187981 */ /* 0x000ee2000c1e1900 */
[----:B0-----:R-:W-:-:S04]  /*2120*/  FMUL R19, R22, UR6 ;  /* 0x0000000616137c20 */ /* 0x001fc80008400000 */
[----:B--2---:R-:W-:-:S04]  /*2130*/  FFMA R19, R20, UR5, R19 ;  /* 0x0000000514137c23 */ /* 0x004fc80008000013 */
[----:B---3--:R-:W-:-:S05]  /*2140*/  FFMA R19, R24, UR7, R19 ;  /* 0x0000000718137c23 */ /* 0x008fca0008000013 */
[----:B------:R2:W-:Y:S04]  /*2150*/  STG.E desc[UR16][R16.64+0x400], R19 ;  /* 0x0004001310007986 */ /* 0x0005e8000c101910 */
[----:B------:R-:W1:Y:S04]  /*2160*/  LDG.E R22, desc[UR16][R14.64+0x600] ;  /* 0x000600100e167981 */ /* 0x000e68000c1e1900 */
[----:B------:R-:W3:Y:S04]  /*2170*/  LDG.E R20, desc[UR16][R10.64+0x600] ;  /* 0x000600100a147981 */ /* 0x000ee8000c1e1900 */
[----:B------:R-:W4:Y:S01]  /*2180*/  LDG.E R24, desc[UR16][R12.64+0x600] ;  /* 0x000600100c187981 */ /* 0x000f22000c1e1900 */
[----:B------:R-:W-:Y:S01]  /*2190*/  UIADD3 UR4, UPT, UPT, UR4, 0x4, URZ ;  /* 0x0000000404047890 */ /* 0x000fe2000fffe0ff */
[----:B-1----:R-:W-:-:S04]  /*21a0*/  FMUL R21, R22, UR6 ;  /* 0x0000000616157c20 */ /* 0x002fc80008400000 */
[----:B---3--:R-:W-:-:S04]  /*21b0*/  FFMA R21, R20, UR5, R21 ;  /* 0x0000000514157c23 */ /* 0x008fc80008000015 */
[----:B----4-:R-:W-:-:S05]  /*21c0*/  FFMA R21, R24, UR7, R21 ;  /* 0x0000000718157c23 */ /* 0x010fca0008000015 */
[----:B------:R2:W-:Y:S02]  /*21d0*/  STG.E desc[UR16][R16.64+0x600], R21 ;  /* 0x0006001510007986 */ /* 0x0005e4000c101910 */
.L_x_9:
[----:B------:R-:W-:Y:S05]  /*21e0*/  @!P1 EXIT ;  /* 0x000000000000994d */ /* 0x000fea0003800000 */
[----:B------:R-:W-:Y:S02]  /*21f0*/  ISETP.NE.AND P0, PT, R23, 0x1, PT ;  /* 0x000000011700780c */ /* 0x000fe40003f05270 */
[----:B------:R-:W-:-:S04]  /*2200*/  LOP3.LUT R18, R18, 0x1, RZ, 0xc0, !PT ;  /* 0x0000000112127812 */ /* 0x000fc800078ec0ff */
[----:B------:R-:W-:-:S07]  /*2210*/  ISETP.NE.U32.AND P1, PT, R18, 0x1, PT ;  /* 0x000000011200780c */ /* 0x000fce0003f25070 */
[----:B------:R-:W-:Y:S06]  /*2220*/  @!P0 BRA `(.L_x_10) ;  /* 0x00000000005c8947 */ /* 0x000fec0003800000 */
[----:B--2---:R-:W-:Y:S01]  /*2230*/  MOV R21, UR4 ;  /* 0x0000000400157c02 */ /* 0x004fe20008000f00 */
        /* <DEDUP_REMOVED lines=17> */
[----:B------:R-:W-:Y:S01]  /*2350*/  UIADD3 UR4, UPT, UPT, UR4, 0x2, URZ ;  /* 0x0000000204047890 */ /* 0x000fe2000fffe0ff */
[----:B--2---:R-:W-:-:S04]  /*2360*/  FMUL R21, R14, UR6 ;  /* 0x000000060e157c20 */ /* 0x004fc80008400000 */
[----:B---3--:R-:W-:-:S04]  /*2370*/  FFMA R21, R18, UR5, R21 ;  /* 0x0000000512157c23 */ /* 0x008fc80008000015 */
[----:B----4-:R-:W-:-:S05]  /*2380*/  FFMA R21, R20, UR7, R21 ;  /* 0x0000000714157c23 */ /* 0x010fca0008000015 */
[----:B------:R1:W-:Y:S02]  /*2390*/  STG.E desc[UR16][R16.64+0x200], R21 ;  /* 0x0002001510007986 */ /* 0x0003e4000c101910 */
.L_x_10:
[----:B------:R-:W-:Y:S05]  /*23a0*/  @P1 EXIT ;  /* 0x000000000000194d */ /* 0x000fea0003800000 */
[----:B------:R-:W-:Y:S01]  /*23b0*/  MOV R11, UR4 ;  /* 0x00000004000b7c02 */ /* 0x000fe20008000f00 */
[----:B------:R-:W3:Y:S03]  /*23c0*/  LDCU.64 UR4, c[0x0][0x390] ;  /* 0x00007200ff0477ac */ /* 0x000ee60008000a00 */
[----:B0-----:R-:W-:Y:S01]  /*23d0*/  LEA R11, R11, R0, 0x7 ;  /* 0x000000000b0b7211 */ /* 0x001fe200078e38ff */
[----:B------:R-:W0:Y:S04]  /*23e0*/  LDCU UR6, c[0x0][0x38c] ;  /* 0x00007180ff0677ac */ /* 0x000e280008000800 */
[----:B------:R-:W-:-:S04]  /*23f0*/  IMAD.WIDE R8, R11, 0x4, R8 ;  /* 0x000000040b087825 */ /* 0x000fc800078e0208 */
[C---:B------:R-:W-:Y:S02]  /*2400*/  IMAD.WIDE R6, R11.reuse, 0x4, R6 ;  /* 0x000000040b067825 */ /* 0x040fe400078e0206 */
[----:B------:R-:W3:Y:S02]  /*2410*/  LDG.E R8, desc[UR16][R8.64] ;  /* 0x0000001008087981 */ /* 0x000ee4000c1e1900 */
[C---:B------:R-:W-:Y:S02]  /*2420*/  IMAD.WIDE R4, R11.reuse, 0x4, R4 ;  /* 0x000000040b047825 */ /* 0x040fe400078e0204 */
[----:B------:R-:W0:Y:S04]  /*2430*/  LDG.E R6, desc[UR16][R6.64] ;  /* 0x0000001006067981 */ /* 0x000e28000c1e1900 */
[----:B------:R-:W4:Y:S01]  /*2440*/  LDG.E R4, desc[UR16][R4.64] ;  /* 0x0000001004047981 */ /* 0x000f22000c1e1900 */
[----:B------:R-:W-:-:S04]  /*2450*/  IMAD.WIDE R2, R11, 0x4, R2 ;  /* 0x000000040b027825 */ /* 0x000fc800078e0202 */
[----:B---3--:R-:W-:-:S04]  /*2460*/  FMUL R13, R8, UR4 ;  /* 0x00000004080d7c20 */ /* 0x008fc80008400000 */
[----:B0-----:R-:W-:-:S04]  /*2470*/  FFMA R13, R6, UR6, R13 ;  /* 0x00000006060d7c23 */ /* 0x001fc8000800000d */
[----:B----4-:R-:W-:-:S05]  /*2480*/  FFMA R13, R4, UR5, R13 ;  /* 0x00000005040d7c23 */ /* 0x010fca000800000d */
[----:B------:R-:W-:Y:S01]  /*2490*/  STG.E desc[UR16][R2.64], R13 ;  /* 0x0000000d02007986 */ /* 0x000fe2000c101910 */
[----:B------:R-:W-:Y:S05]  /*24a0*/  EXIT ;  /* 0x000000000000794d */ /* 0x000fea0003800000 */
.L_x_11:
[----:B------:R-:W-:-:S00]  /*24b0*/  BRA `(.L_x_11) ;  /* 0xfffffffc00fc7947 */ /* 0x000fc0000383ffff */
[----:B------:R-:W-:-:S00]  /*24c0*/  NOP ;  /* 0x0000000000007918 */ /* 0x000fc00000000000 */
        /* <DEDUP_REMOVED lines=11> */
.L_x_27:


//--------------------- .text._ZN3cub18CUB_300001_SM_10006detail9transform16transform_kernelINS2_10policy_hubILb1EN4cuda3std3__45tupleIJN6thrust24THRUST_300001_SM_1000_NS12zip_iteratorINS8_IJNSA_6detail15normal_iteratorINSA_10device_ptrIfEEEESG_SG_EEEEEEEEE10policy1000Ei18linear_combinationSG_JSI_EEEvT0_iT1_T2_DpNS2_10kernel_argIT3_EE --------------------------
	.section	.text._ZN3cub18CUB_300001_SM_10006detail9transform16transform_kernelINS2_10policy_hubILb1EN4cuda3std3__45tupleIJN6thrust24THRUST_300001_SM_1000_NS12zip_iteratorINS8_IJNSA_6detail15normal_iteratorINSA_10device_ptrIfEEEESG_SG_EEEEEEEEE10policy1000Ei18linear_combinationSG_JSI_EEEvT0_iT1_T2_DpNS2_10kernel_argIT3_EE,"ax",@progbits
	.align	128
        .global         _ZN3cub18CUB_300001_SM_10006detail9transform16transform_kernelINS2_10policy_hubILb1EN4cuda3std3__45tupleIJN6thrust24THRUST_300001_SM_1000_NS12zip_iteratorINS8_IJNSA_6detail15normal_iteratorINSA_10device_ptrIfEEEESG_SG_EEEEEEEEE10policy1000Ei18linear_combinationSG_JSI_EEEvT0_iT1_T2_DpNS2_10kernel_argIT3_EE
        .type           _ZN3cub18CUB_300001_SM_10006detail9transform16transform_kernelINS2_10policy_hubILb1EN4cuda3std3__45tupleIJN6thrust24THRUST_300001_SM_1000_NS12zip_iteratorINS8_IJNSA_6detail15normal_iteratorINSA_10device_ptrIfEEEESG_SG_EEEEEEEEE10policy1000Ei18linear_combinationSG_JSI_EEEvT0_iT1_T2_DpNS2_10kernel_argIT3_EE,@function
        .size           _ZN3cub18CUB_300001_SM_10006detail9transform16transform_kernelINS2_10policy_hubILb1EN4cuda3std3__45tupleIJN6thrust24THRUST_300001_SM_1000_NS12zip_iteratorINS8_IJNSA_6detail15normal_iteratorINSA_10device_ptrIfEEEESG_SG_EEEEEEEEE10policy1000Ei18linear_combinationSG_JSI_EEEvT0_iT1_T2_DpNS2_10kernel_argIT3_EE,(.L_x_28 - _ZN3cub18CUB_300001_SM_10006detail9transform16transform_kernelINS2_10policy_hubILb1EN4cuda3std3__45tupleIJN6thrust24THRUST_300001_SM_1000_NS12zip_iteratorINS8_IJNSA_6detail15normal_iteratorINSA_10device_ptrIfEEEESG_SG_EEEEEEEEE10policy1000Ei18linear_combinationSG_JSI_EEEvT0_iT1_T2_DpNS2_10kernel_argIT3_EE)
        .other          _ZN3cub18CUB_300001_SM_10006detail9transform16transform_kernelINS2_10policy_hubILb1EN4cuda3std3__45tupleIJN6thrust24THRUST_300001_SM_1000_NS12zip_iteratorINS8_IJNSA_6detail15normal_iteratorINSA_10device_ptrIfEEEESG_SG_EEEEEEEEE10policy1000Ei18linear_combinationSG_JSI_EEEvT0_iT1_T2_DpNS2_10kernel_argIT3_EE,@"STO_CUDA_ENTRY STV_DEFAULT"
_ZN3cub18CUB_300001_SM_10006detail9transform16transform_kernelINS2_10policy_hubILb1EN4cuda3std3__45tupleIJN6thrust24THRUST_300001_SM_1000_NS12zip_iteratorINS8_IJNSA_6detail15normal_iteratorINSA_10device_ptrIfEEEESG_SG_EEEEEEEEE10policy1000Ei18linear_combinationSG_JSI_EEEvT0_iT1_T2_DpNS2_10kernel_argIT3_EE:
.text._ZN3cub18CUB_300001_SM_10006detail9transform16transform_kernelINS2_10policy_hubILb1EN4cuda3std3__45tupleIJN6thrust24THRUST_300001_SM_1000_NS12zip_iteratorINS8_IJNSA_6detail15normal_iteratorINSA_10device_ptrIfEEEESG_SG_EEEEEEEEE10policy1000Ei18linear_combinationSG_JSI_EEEvT0_iT1_T2_DpNS2_10kernel_argIT3_EE:
[----:B------:R-:W-:Y:S08]  /*0000*/  LDC R1, c[0x0][0x37c] ;  /* 0x0000df00ff017b82 */ /* 0x000ff00000000800 */
[----:B------:R-:W0:Y:S01]  /*0010*/  S2UR UR12, SR_CTAID.X ;  /* 0x00000000000c79c3 */ /* 0x000e220000002500 */
[----:B------:R-:W1:Y:S01]  /*0020*/  LDCU.64 UR4, c[0x0][0x380] ;  /* 0x00007000ff0477ac */ /* 0x000e620008000a00 */
[----:B------:R-:W2:Y:S01]  /*0030*/  LDCU.64 UR16, c[0x0][0x398] ;  /* 0x00007300ff1077ac */ /* 0x000ea20008000a00 */
[----:B------:R-:W3:Y:S01]  /*0040*/  LDCU.64 UR18, c[0x0][0x358] ;  /* 0x00006b00ff1277ac */ /* 0x000ee20008000a00 */
[----:B------:R-:W4:Y:S01]  /*0050*/  LDCU.64 UR14, c[0x0][0x3b0] ;  /* 0x00007600ff0e77ac */ /* 0x000f220008000a00 */
[----:B------:R-:W0:Y:S01]  /*0060*/  LDCU.128 UR8, c[0x0][0x3a0] ;  /* 0x00007400ff0877ac */ /* 0x000e220008000c00 */
[----:B-1----:R-:W-:-:S04]  /*0070*/  USHF.L.U32 UR13, UR5, 0x7, URZ ;  /* 0x00000007050d7899 */ /* 0x002fc800080006ff */
[----:B0-----:R-:W-:-:S04]  /*0080*/  UIMAD UR6, UR13, UR12, URZ ;  /* 0x0000000c0d0672a4 */ /* 0x001fc8000f8e02ff */
[----:B------:R-:W-:Y:S02]  /*0090*/  UIADD3 UR4, UPT, UPT, -UR6, UR4, URZ ;  /* 0x0000000406047290 */ /* 0x000fe4000fffe1ff */
[----:B------:R-:W-:Y:S02]  /*00a0*/  UIMAD.WIDE UR6, UR6, 0x4, URZ ;  /* 0x00000004060678a5 */ /* 0x000fe4000f8e02ff */
[----:B------:R-:W-:Y:S02]  /*00b0*/  UISETP.LT.AND UP1, UPT, UR13, UR4, UPT ;  /* 0x000000040d00728c */ /* 0x000fe4000bf21270 */
[----:B--2---:R-:W-:Y:S02]  /*00c0*/  UIADD3 UR20, UP0, UPT, UR6, UR16, URZ ;  /* 0x0000001006147290 */ /* 0x004fe4000ff1e0ff */
[----:B------:R-:W-:Y:S02]  /*00d0*/  USEL UR22, UR13, UR4, UP1 ;  /* 0x000000040d167287 */ /* 0x000fe40008800000 */
[----:B------:R-:W-:-:S02]  /*00e0*/  UIADD3.X UR21, UPT, UPT, UR7, UR17, URZ, UP0, !UPT ;  /* 0x0000001107157290 */ /* 0x000fc400087fe4ff */
[----:B------:R-:W-:-:S09]  /*00f0*/  UISETP.GT.AND UP0, UPT, UR13, UR4, UPT ;  /* 0x000000040d00728c */ /* 0x000fd2000bf04270 */
[----:B---34-:R-:W-:Y:S05]  /*0100*/  BRA.U UP0, `(.L_x_12) ;  /* 0x0000000d00807547 */ /* 0x018fea000b800000 */
[----:B------:R-:W-:-:S06]  /*0110*/  UISETP.GE.AND UP0, UPT, UR5, 0x1, UPT ;  /* 0x000000010500788c */ /* 0x000fcc000bf06270 */
[----:B------:R-:W-:-:S13]  /*0120*/  PLOP3.LUT P0, PT, PT, PT, UP0, 0x80, 0x8 ;  /* 0x000000000008781c */ /* 0x000fda0003f0f008 */
[----:B------:R-:W-:Y:S05]  /*0130*/  @!P0 EXIT ;  /* 0x000000000000894d */ /* 0x000fea0003800000 */
[----:B------:R-:W0:Y:S01]  /*0140*/  S2R R0, SR_TID.X ;  /* 0x0000000000007919 */ /* 0x000e220000002100 */
[----:B------:R-:W-:Y:S01]  /*0150*/  UISETP.GE.U32.AND UP0, UPT, UR5, 0x8, UPT ;  /* 0x000000080500788c */ /* 0x000fe2000bf06070 */
[----:B------:R-:W-:-:S08]  /*0160*/  UMOV UR4, URZ ;  /* 0x000000ff00047c82 */ /* 0x000fd00008000000 */
[----:B------:R-:W-:Y:S05]  /*0170*/  BRA.U !UP0, `(.L_x_13) ;  /* 0x0000000508a87547 */ /* 0x000fea000b800000 */
[----:B------:R-:W1:Y:S01]  /*0180*/  LDC.64 R4, c[0x0][0x398] ;  /* 0x0000e600ff047b82 */ /* 0x000e620000000a00 */
[----:B------:R-:W-:Y:S01]  /*0190*/  UMOV UR13, UR6 ;  /* 0x00000006000d7c82 */ /* 0x000fe20008000000 */
[----:B0-----:R-:W-:Y:S01]  /*01a0*/  IADD3 R8, PT, PT, R0, 0x80, RZ ;  /* 0x0000008000087810 */ /* 0x001fe20007ffe0ff */
[----:B------:R-:W-:Y:S01]  /*01b0*/  UIADD3 UR4, UP0, UPT, UR13, 0x600, URZ ;  /* 0x000006000d047890 */ /* 0x000fe2000ff1e0ff */
[----:B------:R-:W0:Y:S04]  /*01c0*/  LDCU UR24, c[0x0][0x390] ;  /* 0x00007200ff1877ac */ /* 0x000e280008000800 */
[----:B------:R-:W2:Y:S01]  /*01d0*/  LDC.64 R6, c[0x0][0x3b0] ;  /* 0x0000ec00ff067b82 */ /* 0x000ea20000000a00 */
[----:B------:R-:W-:Y:S02]  /*01e0*/  UIADD3.X UR6, UPT, UPT, URZ, UR7, URZ, UP0, !UPT ;  /* 0x00000007ff067290 */ /* 0x000fe400087fe4ff */
[----:B------:R-:W-:-:S02]  /*01f0*/  UIADD3 UR8, UP1, UPT, UR4, UR8, URZ ;  /* 0x0000000804087290 */ /* 0x000fc4000ff3e0ff */
[----:B------:R-:W-:Y:S02]  /*0200*/  UIADD3 UR10, UP0, UPT, UR4, UR10, URZ ;  /* 0x0000000a040a7290 */ /* 0x000fe4000ff1e0ff */
[----:B------:R-:W-:Y:S01]  /*0210*/  UIADD3.X UR9, UPT, UPT, UR6, UR9, URZ, UP1, !UPT ;  /* 0x0000000906097290 */ /* 0x000fe20008ffe4ff */
[----:B------:R-:W3:Y:S01]  /*0220*/  LDC.64 R2, c[0x0][0x3a8] ;  /* 0x0000ea00ff027b82 */ /* 0x000ee20000000a00 */
[----:B------:R-:W-:Y:S02]  /*0230*/  UIADD3.X UR11, UPT, UPT, UR6, UR11, URZ, UP0, !UPT ;  /* 0x0000000b060b7290 */ /* 0x000fe400087fe4ff */
[----:B------:R-:W-:Y:S02]  /*0240*/  UIADD3 UR16, UP0, UPT, UR4, UR16, URZ ;  /* 0x0000001004107290 */ /* 0x000fe4000ff1e0ff */
[----:B------:R-:W-:Y:S02]  /*0250*/  UIADD3 UR14, UP1, UPT, UR4, UR14, URZ ;  /* 0x0000000e040e7290 */ /* 0x000fe4000ff3e0ff */
[----:B------:R-:W-:Y:S01]  /*0260*/  ULOP3.LUT UR4, UR5, 0x7ffffff8, URZ, 0xc0, !UPT ;  /* 0x7ffffff805047892 */ /* 0x000fe2000f8ec0ff */
[----:B-1----:R-:W-:Y:S01]  /*0270*/  IMAD.WIDE.U32 R4, R0, 0x4, R4 ;  /* 0x0000000400047825 */ /* 0x002fe200078e0004 */
[----:B------:R-:W1:Y:S01]  /*0280*/  LDCU.64 UR22, c[0x0][0x388] ;  /* 0x00007100ff1677ac */ /* 0x000e620008000a00 */
[----:B------:R-:W-:-:S02]  /*0290*/  UIADD3.X UR17, UPT, UPT, UR6, UR17, URZ, UP0, !UPT ;  /* 0x0000001106117290 */ /* 0x000fc400087fe4ff */
[----:B------:R-:W-:Y:S01]  /*02a0*/  UIADD3.X UR15, UPT, UPT, UR6, UR15, URZ, UP1, !UPT ;  /* 0x0000000f060f7290 */ /* 0x000fe20008ffe4ff */
[----:B--2---:R-:W-:Y:S01]  /*02b0*/  IMAD.WIDE.U32 R6, R0, 0x4, R6 ;  /* 0x0000000400067825 */ /* 0x004fe200078e0006 */
[----:B------:R-:W-:-:S03]  /*02c0*/  UIADD3 UR5, UPT, UPT, -UR4, URZ, URZ ;  /* 0x000000ff04057290 */ /* 0x000fc6000fffe1ff */
[----:B0--3--:R-:W-:-:S09]  /*02d0*/  IMAD.WIDE.U32 R2, R0, 0x4, R2 ;  /* 0x0000000400027825 */ /* 0x009fd200078e0002 */
.L_x_14:
        /* <DEDUP_REMOVED lines=84> */
.L_x_13:
[----:B------:R-:W1:Y:S02]  /*0820*/  LDCU UR5, c[0x0][0x384] ;  /* 0x00007080ff0577ac */ /* 0x000e640008000800 */
[----:B-1----:R-:W-:-:S06]  /*0830*/  ULOP3.LUT UR13, UR5, 0x7, URZ, 0xc0, !UPT ;  /* 0x00000007050d7892 */ /* 0x002fcc000f8ec0ff */
[----:B------:R-:W-:-:S13]  /*0840*/  ISETP.NE.AND P0, PT, RZ, UR13, PT ;  /* 0x0000000dff007c0c */ /* 0x000fda000bf05270 */
[----:B------:R-:W-:Y:S05]  /*0850*/  @!P0 EXIT ;  /* 0x000000000000894d */ /* 0x000fea0003800000 */
[----:B------:R-:W1:Y:S01]  /*0860*/  LDCU.128 UR8, c[0x0][0x3a0] ;  /* 0x00007400ff0877ac */ /* 0x000e620008000c00 */
[----:B--2---:R-:W2:Y:S01]  /*0870*/  LDC R16, c[0x0][0x384] ;  /* 0x0000e100ff107b82 */ /* 0x004ea20000000800 */
[----:B------:R-:W3:Y:S01]  /*0880*/  LDCU.64 UR14, c[0x0][0x3b0] ;  /* 0x00007600ff0e77ac */ /* 0x000ee20008000a00 */
[----:B------:R-:W-:-:S04]  /*0890*/  USHF.L.U32 UR5, UR5, 0x7, URZ ;  /* 0x0000000705057899 */ /* 0x000fc800080006ff */
[----:B------:R-:W-:-:S04]  /*08a0*/  UIMAD UR5, UR5, UR12, URZ ;  /* 0x0000000c050572a4 */ /* 0x000fc8000f8e02ff */
[----:B------:R-:W-:-:S04]  /*08b0*/  UIMAD.WIDE UR6, UR5, 0x4, URZ ;  /* 0x00000004050678a5 */ /* 0x000fc8000f8e02ff */
[----:B-1----:R-:W-:Y:S02]  /*08c0*/  UIADD3 UR8, UP0, UPT, UR6, UR8, URZ ;  /* 0x0000000806087290 */ /* 0x002fe4000ff1e0ff */
[----:B------:R-:W-:Y:S02]  /*08d0*/  UIADD3 UR10, UP2, UPT, UR6, UR10, URZ ;  /* 0x0000000a060a7290 */ /* 0x000fe4000ff5e0ff */
[----:B------:R-:W-:Y:S01]  /*08e0*/  UIADD3.X UR9, UPT, UPT, UR7, UR9, URZ, UP0, !UPT ;  /* 0x0000000907097290 */ /* 0x000fe200087fe4ff */
[----:B--2---:R-:W-:Y:S01]  /*08f0*/  LOP3.LUT R21, R16, 0x3, RZ, 0xc0, !PT ;  /* 0x0000000310157812 */ /* 0x004fe200078ec0ff */
[----:B------:R-:W-:Y:S01]  /*0900*/  UISETP.GE.U32.AND UP0, UPT, UR13, 0x4, UPT ;  /* 0x000000040d00788c */ /* 0x000fe2000bf06070 */
[----:B------:R-:W-:Y:S01]  /*0910*/  MOV R4, UR8 ;  /* 0x0000000800047c02 */ /* 0x000fe20008000f00 */
[----:B---3--:R-:W-:Y:S01]  /*0920*/  UIADD3 UR14, UP1, UPT, UR6, UR14, URZ ;  /* 0x0000000e060e7290 */ /* 0x008fe2000ff3e0ff */
[----:B------:R-:W-:Y:S01]  /*0930*/  ISETP.NE.AND P0, PT, R21, RZ, PT ;  /* 0x000000ff1500720c */ /* 0x000fe20003f05270 */
[----:B------:R-:W-:Y:S01]  /*0940*/  UIADD3.X UR11, UPT, UPT, UR7, UR11, URZ, UP2, !UPT ;  /* 0x0000000b070b7290 */ /* 0x000fe200097fe4ff */
[----:B------:R-:W-:Y:S01]  /*0950*/  MOV R6, UR10 ;  /* 0x0000000a00067c02 */ /* 0x000fe20008000f00 */
[----:B------:R-:W-:Y:S01]  /*0960*/  UIADD3.X UR15, UPT, UPT, UR7, UR15, URZ, UP1, !UPT ;  /* 0x0000000f070f7290 */ /* 0x000fe20008ffe4ff */
[----:B------:R-:W-:-:S02]  /*0970*/  MOV R5, UR9 ;  /* 0x0000000900057c02 */ /* 0x000fc40008000f00 */
[----:B------:R-:W-:Y:S02]  /*0980*/  MOV R2, UR14 ;  /* 0x0000000e00027c02 */ /* 0x000fe40008000f00 */
[----:B------:R-:W-:Y:S02]  /*0990*/  MOV R7, UR11 ;  /* 0x0000000b00077c02 */ /* 0x000fe40008000f00 */
[----:B------:R-:W-:Y:S01]  /*09a0*/  MOV R3, UR15 ;  /* 0x0000000f00037c02 */ /* 0x000fe20008000f00 */
[----:B------:R-:W-:Y:S06]  /*09b0*/  BRA.U !UP0, `(.L_x_15) ;  /* 0x0000000108987547 */ /* 0x000fec000b800000 */
        /* <DEDUP_REMOVED lines=8> */
[----:B------:R-:W2:Y:S04]  /*0a40*/  LDG.E R14, desc[UR18][R8.64] ;  /* 0x00000012080e7981 */ /* 0x000ea8000c1e1900 */
[----:B------:R-:W0:Y:S01]  /*0a50*/  LDG.E R18, desc[UR18][R10.64] ;  /* 0x000000120a127981 */ /* 0x000e22000c1e1900 */
[----:B------:R-:W-:-:S02]  /*0a60*/  HFMA2 R20, -RZ, RZ, 0, 2.384185791015625e-07 ;  /* 0x00000004ff147431 */ /* 0x000fc400000001ff */
[----:B-1----:R-:W-:-:S04]  /*0a70*/  FMUL R17, R17, UR7 ;  /* 0x0000000711117c20 */ /* 0x002fc80008400000 */
[----:B--2---:R-:W-:Y:S01]  /*0a80*/  FFMA R17, R14, UR6, R17 ;  /* 0x000000060e117c23 */ /* 0x004fe20008000011 */
[----:B------:R-:W-:-:S04]  /*0a90*/  IMAD.WIDE R14, R15, R20, UR20 ;  /* 0x000000140f0e7e25 */ /* 0x000fc8000f8e0214 */
[----:B0-----:R-:W-:-:S05]  /*0aa0*/  FFMA R17, R18, UR5, R17 ;  /* 0x0000000512117c23 */ /* 0x001fca0008000011 */
        /* <DEDUP_REMOVED lines=23> */
.L_x_15:
        /* <DEDUP_REMOVED lines=15> */
[----:B------:R-:W-:Y:S01]  /*0d10*/  MOV R18, 0x4 ;  /* 0x0000000400127802 */ /* 0x000fe20000000f00 */
        /* <DEDUP_REMOVED lines=13> */
.L_x_16:
        /* <DEDUP_REMOVED lines=8> */
[----:B------:R-:W-:Y:S02]  /*0e70*/  IMAD.WIDE R2, R9, 0x4, R2 ;  /* 0x0000000409027825 */ /* 0x000fe400078e0202 */
[----:B------:R-:W4:Y:S04]  /*0e80*/  LDG.E R4, desc[UR18][R4.64] ;  /* 0x0000001204047981 */ /* 0x000f28000c1e1900 */
[----:B------:R-:W0:Y:S01]  /*0e90*/  LDG.E R2, desc[UR18][R2.64] ;  /* 0x0000001202027981 */ /* 0x000e22000c1e1900 */
[----:B------:R-:W-:-:S05]  /*0ea0*/  HFMA2 R8, -RZ, RZ, 0, 2.384185791015625e-07 ;  /* 0x00000004ff087431 */ /* 0x000fca00000001ff */
[----:B------:R-:W-:-:S04]  /*0eb0*/  IMAD.WIDE R8, R9, R8, UR20 ;  /* 0x0000001409087e25 */ /* 0x000fc8000f8e0208 */
[----:B---3--:R-:W-:-:S04]  /*0ec0*/  FMUL R11, R6, UR5 ;  /* 0x00000005060b7c20 */ /* 0x008fc80008400000 */
[----:B----4-:R-:W-:-:S04]  /*0ed0*/  FFMA R11, R4, UR4, R11 ;  /* 0x00000004040b7c23 */ /* 0x010fc8000800000b */
[----:B0-----:R-:W-:-:S05]  /*0ee0*/  FFMA R11, R2, UR6, R11 ;  /* 0x00000006020b7c23 */ /* 0x001fca000800000b */
[----:B------:R-:W-:Y:S01]  /*0ef0*/  STG.E desc[UR18][R8.64], R11 ;  /* 0x0000000b08007986 */ /* 0x000fe2000c101912 */
[----:B------:R-:W-:Y:S05]  /*0f00*/  EXIT ;  /* 0x000000000000794d */ /* 0x000fea0003800000 */
.L_x_12:
[----:B------:R-:W-:-:S06]  /*0f10*/  UISETP.GE.AND UP0, UPT, UR5, 0x1, UPT ;  /* 0x000000010500788c */ /* 0x000fcc000bf06270 */
[----:B------:R-:W-:-:S13]  /*0f20*/  PLOP3.LUT P0, PT, PT, PT, UP0, 0x80, 0x8 ;  /* 0x000000000008781c */ /* 0x000fda0003f0f008 */
[----:B------:R-:W-:Y:S05]  /*0f30*/  @!P0 EXIT ;  /* 0x000000000000894d */ /* 0x000fea0003800000 */
[----:B------:R-:W0:Y:S01]  /*0f40*/  LDCU UR4, c[0x0][0x384] ;  /* 0x00007080ff0477ac */ /* 0x000e220008000800 */
[----:B------:R-:W1:Y:S01]  /*0f50*/  S2R R0, SR_TID.X ;  /* 0x0000000000007919 */ /* 0x000e620000002100 */
[----:B------:R-:W-:Y:S01]  /*0f60*/  MOV R15, RZ ;  /* 0x000000ff000f7202 */ /* 0x000fe20000000f00 */
[----:B------:R-:W2:Y:S01]  /*0f70*/  LDCU.128 UR8, c[0x0][0x3a0] ;  /* 0x00007400ff0877ac */ /* 0x000ea20008000c00 */
[----:B------:R-:W3:Y:S01]  /*0f80*/  LDCU.64 UR14, c[0x0][0x3b0] ;  /* 0x00007600ff0e77ac */ /* 0x000ee20008000a00 */
[----:B0-----:R-:W-:-:S04]  /*0f90*/  USHF.L.U32 UR4, UR4, 0x7, URZ ;  /* 0x0000000704047899 */ /* 0x001fc800080006ff */
[----:B------:R-:W-:-:S04]  /*0fa0*/  UIMAD UR4, UR4, UR12, URZ ;  /* 0x0000000c040472a4 */ /* 0x000fc8000f8e02ff */
[----:B------:R-:W-:Y:S02]  /*0fb0*/  UIMAD.WIDE UR6, UR4, 0x4, URZ ;  /* 0x00000004040678a5 */ /* 0x000fe4000f8e02ff */
[----:B------:R-:W-:Y:S02]  /*0fc0*/  ULOP3.LUT UR4, UR5, 0x7, URZ, 0xc0, !UPT ;  /* 0x0000000705047892 */ /* 0x000fe4000f8ec0ff */
[----:B--2---:R-:W-:Y:S02]  /*0fd0*/  UIADD3 UR10, UP0, UPT, UR6, UR10, URZ ;  /* 0x0000000a060a7290 */ /* 0x004fe4000ff1e0ff */
[----:B------:R-:W-:Y:S02]  /*0fe0*/  UIADD3 UR8, UP1, UPT, UR6, UR8, URZ ;  /* 0x0000000806087290 */ /* 0x000fe4000ff3e0ff */
[----:B------:R-:W-:Y:S02]  /*0ff0*/  UIADD3.X UR11, UPT, UPT, UR7, UR11, URZ, UP0, !UPT ;  /* 0x0000000b070b7290 */ /* 0x000fe400087fe4ff */
[----:B------:R-:W-:Y:S01]  /*1000*/  UISETP.GE.U32.AND UP0, UPT, UR5, 0x8, UPT ;  /* 0x000000080500788c */ /* 0x000fe2000bf06070 */
[----:B------:R-:W-:Y:S01]  /*1010*/  MOV R2, UR10 ;  /* 0x0000000a00027c02 */ /* 0x000fe20008000f00 */
[----:B---3--:R-:W-:Y:S01]  /*1020*/  UIADD3 UR14, UP2, UPT, UR6, UR14, URZ ;  /* 0x0000000e060e7290 */ /* 0x008fe2000ff5e0ff */
[----:B------:R-:W-:Y:S01]  /*1030*/  MOV R4, UR8 ;  /* 0x0000000800047c02 */ /* 0x000fe20008000f00 */
[----:B------:R-:W-:Y:S01]  /*1040*/  UIADD3.X UR9, UPT, UPT, UR7, UR9, URZ, UP1, !UPT ;  /* 0x0000000907097290 */ /* 0x000fe20008ffe4ff */
[----:B------:R-:W-:Y:S01]  /*1050*/  MOV R3, UR11 ;  /* 0x0000000b00037c02 */ /* 0x000fe20008000f00 */
[----:B------:R-:W-:-:S02]  /*1060*/  UIADD3.X UR15, UPT, UPT, UR7, UR15, URZ, UP2, !UPT ;  /* 0x0000000f070f7290 */ /* 0x000fc400097fe4ff */
[----:B------:R-:W-:Y:S02]  /*1070*/  MOV R6, UR14 ;  /* 0x0000000e00067c02 */ /* 0x000fe40008000f00 */
[----:B------:R-:W-:Y:S02]  /*1080*/  MOV R5, UR9 ;  /* 0x0000000900057c02 */ /* 0x000fe40008000f00 */
[----:B------:R-:W-:Y:S01]  /*1090*/  MOV R7, UR15 ;  /* 0x0000000f00077c02 */ /* 0x000fe20008000f00 */
[----:B-1----:R-:W-:Y:S06]  /*10a0*/  BRA.U !UP0, `(.L_x_17) ;  /* 0x0000000508ac7547 */ /* 0x002fec000b800000 */
[----:B------:R-:W-:Y:S01]  /*10b0*/  ULOP3.LUT UR5, UR5, 0x7ffffff8, URZ, 0xc0, !UPT ;  /* 0x7ffffff805057892 */ /* 0x000fe2000f8ec0ff */
[----:B------:R-:W-:Y:S01]  /*10c0*/  HFMA2 R14, -RZ, RZ, 0, 0 ;  /* 0x00000000ff0e7431 */ /* 0x000fe200000001ff */
[----:B------:R-:W0:Y:S04]  /*10d0*/  LDCU UR8, c[0x0][0x390] ;  /* 0x00007200ff0877ac */ /* 0x000e280008000800 */
[----:B------:R-:W-:Y:S01]  /*10e0*/  MOV R15, UR5 ;  /* 0x00000005000f7c02 */ /* 0x000fe20008000f00 */
[----:B------:R-:W1:Y:S06]  /*10f0*/  LDCU.64 UR6, c[0x0][0x388] ;  /* 0x00007100ff0677ac */ /* 0x000e6c0008000a00 */
.L_x_20:
[----:B0-----:R-:W-:-:S04]  /*1100*/  LEA R19, R14, R0, 0x7 ;  /* 0x000000000e137211 */ /* 0x001fc800078e38ff */
[----:B------:R-:W-:-:S13]  /*1110*/  ISETP.GE.AND P0, PT, R19, UR22, PT ;  /* 0x0000001613007c0c */ /* 0x000fda000bf06270 */
[C---:B------:R-:W-:Y:S01]  /*1120*/  @!P0 IMAD.WIDE.U32 R12, R19.reuse, 0x4, R2 ;  /* 0x00000004130c8825 */ /* 0x040fe200078e0002 */
[----:B------:R-:W2:Y:S03]  /*1130*/  @!P0 LDC.64 R8, c[0x0][0x388] ;  /* 0x0000e200ff088b82 */ /* 0x000ea60000000a00 */
[C---:B------:R-:W-:Y:S02]  /*1140*/  @!P0 IMAD.WIDE.U32 R10, R19.reuse, 0x4, R4 ;  /* 0x00000004130a8825 */ /* 0x040fe400078e0004 */
[----:B------:R-:W2:Y:S02]  /*1150*/  @!P0 LDG.E R12, desc[UR18][R12.64] ;  /* 0x000000120c0c8981 */ /* 0x000ea4000c1e1900 */
[C---:B------:R-:W-:Y:S01]  /*1160*/  @!P0 IMAD.WIDE.U32 R20, R19.reuse, 0x4, R6 ;  /* 0x0000000413148825 */ /* 0x040fe200078e0006 */
[----:B------:R-:W3:Y:S01]  /*1170*/  @!P0 LDC R25, c[0x0][0x390] ;  /* 0x0000e400ff198b82 */ /* 0x000ee20000000800 */
[----:B------:R-:W4:Y:S04]  /*1180*/  @!P0 LDG.E R11, desc[UR18][R10.64] ;  /* 0x000000120a0b8981 */ /* 0x000f28000c1e1900 */
[----:B------:R-:W3:Y:S01]  /*1190*/  @!P0 LDG.E R20, desc[UR18][R20.64] ;  /* 0x0000001214148981 */ /* 0x000ee2000c1e1900 */
[----:B------:R-:W-:-:S02]  /*11a0*/  IADD3 R17, PT, PT, R19, 0x80, RZ ;  /* 0x0000008013117810 */ /* 0x000fc40007ffe0ff */
[----:B------:R-:W-:Y:S02]  /*11b0*/  MOV R22, 0x4 ;  /* 0x0000000400167802 */ /* 0x000fe40000000f00 */
[----:B------:R-:W-:-:S03]  /*11c0*/  ISETP.GE.AND P1, PT, R17, UR22, PT ;  /* 0x0000001611007c0c */ /* 0x000fc6000bf26270 */
[----:B------:R-:W-:-:S10]  /*11d0*/  @!P0 IMAD.WIDE.U32 R22, R19, R22, UR20 ;  /* 0x0000001413168e25 */ /* 0x000fd4000f8e0016 */
[----:B------:R-:W5:Y:S01]  /*11e0*/  @!P1 LDC R26, c[0x0][0x390] ;  /* 0x0000e400ff1a9b82 */ /* 0x000f620000000800 */
[----:B--2---:R-:W-:-:S04]  /*11f0*/  @!P0 FMUL R16, R12, R9 ;  /* 0x000000090c108220 */ /* 0x004fc80000400000 */
[----:B----4-:R-:W-:Y:S01]  /*1200*/  @!P0 FFMA R9, R11, R8, R16 ;  /* 0x000000080b098223 */ /* 0x010fe20000000010 */
[----:B------:R-:W-:-:S04]  /*1210*/  IMAD.WIDE R10, R17, 0x4, R4 ;  /* 0x00000004110a7825 */ /* 0x000fc800078e0204 */
[----:B---3--:R-:W-:Y:S01]  /*1220*/  @!P0 FFMA R25, R20, R25, R9 ;  /* 0x0000001914198223 */ /* 0x008fe20000000009 */
[C---:B------:R-:W-:Y:S01]  /*1230*/  IMAD.WIDE R8, R17.reuse, 0x4, R2 ;  /* 0x0000000411087825 */ /* 0x040fe200078e0202 */
[----:B------:R-:W2:Y:S03]  /*1240*/  @!P1 LDC.64 R20, c[0x0][0x388] ;  /* 0x0000e200ff149b82 */ /* 0x000ea60000000a00 */
[----:B------:R3:W-:Y:S01]  /*1250*/  @!P0 STG.E desc[UR18][R22.64], R25 ;  /* 0x0000001916008986 */ /* 0x0007e2000c101912 */
[----:B------:R-:W-:-:S03]  /*1260*/  IMAD.WIDE R12, R17, 0x4, R6 ;  /* 0x00000004110c7825 */ /* 0x000fc600078e0206 */
[----:B------:R-:W2:Y:S04]  /*1270*/  @!P1 LDG.E R16, desc[UR18][R8.64] ;  /* 0x0000001208109981 */ /* 0x000ea8000c1e1900 */
[----:B------:R-:W4:Y:S04]  /*1280*/  @!P1 LDG.E R27, desc[UR18][R10.64] ;  /* 0x000000120a1b9981 */ /* 0x000f28000c1e1900 */
[----:B------:R-:W5:Y:S01]  /*1290*/  @!P1 LDG.E R18, desc[UR18][R12.64] ;  /* 0x000000120c129981 */ /* 0x000f62000c1e1900 */
[----:B------:R-:W-:Y:S02]  /*12a0*/  IADD3 R24, PT, PT, R19, 0x100, RZ ;  /* 0x0000010013187810 */ /* 0x000fe40007ffe0ff */
[----:B---3--:R-:W-:-:S02]  /*12b0*/  MOV R22, 0x4 ;  /* 0x0000000400167802 */ /* 0x008fc40000000f00 */
[----:B------:R-:W-:-:S13]  /*12c0*/  ISETP.GE.AND P0, PT, R24, UR22, PT ;  /* 0x0000001618007c0c */ /* 0x000fda000bf06270 */
[----:B------:R-:W3:Y:S01]  /*12d0*/  @!P0 LDC R25, c[0x0][0x390] ;  /* 0x0000e400ff198b82 */ /* 0x000ee20000000800 */
[----:B--2---:R-:W-:-:S04]  /*12e0*/  @!P1 FMUL R16, R16, R21 ;  /* 0x0000001510109220 */ /* 0x004fc80000400000 */
[----:B----4-:R-:W-:Y:S01]  /*12f0*/  @!P1 FFMA R27, R27, R20, R16 ;  /* 0x000000141b1b9223 */ /* 0x010fe20000000010 */
[----:B------:R-:W-:Y:S02]  /*1300*/  IMAD.WIDE R16, R17, R22, UR20 ;  /* 0x0000001411107e25 */ /* 0x000fe4000f8e0216 */
[----:B------:R-:W2:Y:S02]  /*1310*/  @!P0 LDC.64 R20, c[0x0][0x388] ;  /* 0x0000e200ff148b82 */ /* 0x000ea40000000a00 */
[----:B-----5:R-:W-:-:S05]  /*1320*/  @!P1 FFMA R27, R18, R26, R27 ;  /* 0x0000001a121b9223 */ /* 0x020fca000000001b */
[----:B------:R-:W-:Y:S04]  /*1330*/  @!P1 STG.E desc[UR18][R16.64], R27 ;  /* 0x0000001b10009986 */ /* 0x000fe8000c101912 */
[----:B------:R-:W2:Y:S04]  /*1340*/  @!P0 LDG.E R18, desc[UR18][R8.64+0x200] ;  /* 0x0002001208128981 */ /* 0x000ea8000c1e1900 */
[----:B------:R-:W4:Y:S04]  /*1350*/  @!P0 LDG.E R23, desc[UR18][R10.64+0x200] ;  /* 0x000200120a178981 */ /* 0x000f28000c1e1900 */
[----:B------:R-:W3:Y:S01]  /*1360*/  @!P0 LDG.E R22, desc[UR18][R12.64+0x200] ;  /* 0x000200120c168981 */ /* 0x000ee2000c1e1900 */
[----:B------:R-:W-:-:S04]  /*1370*/  IADD3 R24, PT, PT, R19, 0x180, RZ ;  /* 0x0000018013187810 */ /* 0x000fc80007ffe0ff */
[----:B------:R-:W-:-:S13]  /*1380*/  ISETP.GE.AND P1, PT, R24, UR22, PT ;  /* 0x0000001618007c0c */ /* 0x000fda000bf26270 */
[----:B------:R-:W5:Y:S01]  /*1390*/  @!P1 LDC R26, c[0x0][0x390] ;  /* 0x0000e400ff1a9b82 */ /* 0x000f620000000800 */
[----:B--2---:R-:W-:-:S04]  /*13a0*/  @!P0 FMUL R18, R18, R21 ;  /* 0x0000001512128220 */ /* 0x004fc80000400000 */
[----:B----4-:R-:W-:-:S03]  /*13b0*/  @!P0 FFMA R23, R23, R20, R18 ;  /* 0x0000001417178223 */ /* 0x010fc60000000012 */
[----:B------:R-:W2:Y:S01]  /*13c0*/  @!P1 LDC.64 R20, c[0x0][0x388] ;  /* 0x0000e200ff149b82 */ /* 0x000ea20000000a00 */
[----:B---3--:R-:W-:-:S05]  /*13d0*/  @!P0 FFMA R23, R22, R25, R23 ;  /* 0x0000001916178223 */ /* 0x008fca0000000017 */
[----:B------:R3:W-:Y:S04]  /*13e0*/  @!P0 STG.E desc[UR18][R16.64+0x200], R23 ;  /* 0x0002001710008986 */ /* 0x0007e8000c101912 */
[----:B------:R-:W2:Y:S04]  /*13f0*/  @!P1 LDG.E R18, desc[UR18][R8.64+0x400] ;  /* 0x0004001208129981 */ /* 0x000ea8000c1e1900 */
[----:B------:R-:W4:Y:S04]  /*1400*/  @!P1 LDG.E R25, desc[UR18][R10.64+0x400] ;  /* 0x000400120a199981 */ /* 0x000f28000c1e1900 */
[----:B------:R-:W5:Y:S01]  /*1410*/  @!P1 LDG.E R22, desc[UR18][R12.64+0x400] ;  /* 0x000400120c169981 */ /* 0x000f62000c1e1900 */
[----:B------:R-:W-:-:S04]  /*1420*/  IADD3 R24, PT, PT, R19, 0x200, RZ ;  /* 0x0000020013187810 */ /* 0x000fc80007ffe0ff */
[----:B------:R-:W-:Y:S01]  /*1430*/  ISETP.GE.AND P0, PT, R24, UR22, PT ;  /* 0x0000001618007c0c */ /* 0x000fe2000bf06270 */
[----:B--2---:R-:W-:-:S04]  /*1440*/  @!P1 FMUL R18, R18, R21 ;  /* 0x0000001512129220 */ /* 0x004fc80000400000 */
[----:B----4-:R-:W-:-:S08]  /*1450*/  @!P1 FFMA R25, R25, R20, R18 ;  /* 0x0000001419199223 */ /* 0x010fd00000000012 */
[----:B------:R-:W2:Y:S01]  /*1460*/  @!P0 LDC.64 R20, c[0x0][0x388] ;  /* 0x0000e200ff148b82 */ /* 0x000ea20000000a00 */
[----:B-----5:R-:W-:-:S05]  /*1470*/  @!P1 FFMA R25, R22, R26, R25 ;  /* 0x0000001a16199223 */ /* 0x020fca0000000019 */
[----:B------:R4:W-:Y:S02]  /*1480*/  @!P1 STG.E desc[UR18][R16.64+0x400], R25 ;  /* 0x0004001910009986 */ /* 0x0009e4000c101912 */
[----:B------:R-:W5:Y:S02]  /*1490*/  @!P0 LDC R26, c[0x0][0x390] ;  /* 0x0000e400ff1a8b82 */ /* 0x000f640000000800 */
[----:B------:R-:W2:Y:S04]  /*14a0*/  @!P0 LDG.E R18, desc[UR18][R8.64+0x600] ;  /* 0x0006001208128981 */ /* 0x000ea8000c1e1900 */
[----:B---3--:R-:W3:Y:S04]  /*14b0*/  @!P0 LDG.E R23, desc[UR18][R10.64+0x600] ;  /* 0x000600120a178981 */ /* 0x008ee8000c1e1900 */
[----:B------:R-:W5:Y:S01]  /*14c0*/  @!P0 LDG.E R22, desc[UR18][R12.64+0x600] ;  /* 0x000600120c168981 */ /* 0x000f62000c1e1900 */
[----:B------:R-:W-:-:S04]  /*14d0*/  IADD3 R24, PT, PT, R19, 0x280, RZ ;  /* 0x0000028013187810 */ /* 0x000fc80007ffe0ff */
[----:B------:R-:W-:Y:S01]  /*14e0*/  ISETP.GE.AND P1, PT, R24, UR22, PT ;  /* 0x0000001618007c0c */ /* 0x000fe2000bf26270 */
[----:B--2---:R-:W-:-:S04]  /*14f0*/  @!P0 FMUL R18, R18, R21 ;  /* 0x0000001512128220 */ /* 0x004fc80000400000 */
[----:B---3--:R-:W-:-:S08]  /*1500*/  @!P0 FFMA R23, R23, R20, R18 ;  /* 0x0000001417178223 */ /* 0x008fd00000000012 */
[----:B------:R-:W2:Y:S01]  /*1510*/  @!P1 LDC.64 R20, c[0x0][0x388] ;  /* 0x0000e200ff149b82 */ /* 0x000ea20000000a00 */
[----:B-----5:R-:W-:-:S05]  /*1520*/  @!P0 FFMA R23, R22, R26, R23 ;  /* 0x0000001a16178223 */ /* 0x020fca0000000017 */
[----:B------:R3:W-:Y:S02]  /*1530*/  @!P0 STG.E desc[UR18][R16.64+0x600], R23 ;  /* 0x0006001710008986 */ /* 0x0007e4000c101912 */
[----:B------:R-:W5:Y:S02]  /*1540*/  @!P1 LDC R26, c[0x0][0x390] ;  /* 0x0000e400ff1a9b82 */ /* 0x000f640000000800 */
[----:B------:R-:W2:Y:S04]  /*1550*/  @!P1 LDG.E R18, desc[UR18][R8.64+0x800] ;  /* 0x0008001208129981 */ /* 0x000ea8000c1e1900 */
[----:B----4-:R-:W4:Y:S04]  /*1560*/  @!P1 LDG.E R25, desc[UR18][R10.64+0x800] ;  /* 0x000800120a199981 */ /* 0x010f28000c1e1900 */
[----:B------:R-:W5:Y:S01]  /*1570*/  @!P1 LDG.E R22, desc[UR18][R12.64+0x800] ;  /* 0x000800120c169981 */ /* 0x000f62000c1e1900 */
[----:B------:R-:W-:-:S04]  /*1580*/  IADD3 R24, PT, PT, R19, 0x300, RZ ;  /* 0x0000030013187810 */ /* 0x000fc80007ffe0ff */
[----:B------:R-:W-:-:S13]  /*1590*/  ISETP.GE.AND P0, PT, R24, UR22, PT ;  /* 0x0000001618007c0c */ /* 0x000fda000bf06270 */
[----:B------:R-:W0:Y:S01]  /*15a0*/  @!P0 LDC R24, c[0x0][0x390] ;  /* 0x0000e400ff188b82 */ /* 0x000e220000000800 */
[----:B--2---:R-:W-:-:S04]  /*15b0*/  @!P1 FMUL R18, R18, R21 ;  /* 0x0000001512129220 */ /* 0x004fc80000400000 */
[----:B----4-:R-:W-:-:S03]  /*15c0*/  @!P1 FFMA R25, R25, R20, R18 ;  /* 0x0000001419199223 */ /* 0x010fc60000000012 */
[----:B------:R-:W2:Y:S01]  /*15d0*/  @!P0 LDC.64 R20, c[0x0][0x388] ;  /* 0x0000e200ff148b82 */ /* 0x000ea20000000a00 */
[----:B-----5:R-:W-:-:S05]  /*15e0*/  @!P1 FFMA R25, R22, R26, R25 ;  /* 0x0000001a16199223 */ /* 0x020fca0000000019 */
[----:B------:R4:W-:Y:S04]  /*15f0*/  @!P1 STG.E desc[UR18][R16.64+0x800], R25 ;  /* 0x0008001910009986 */ /* 0x0009e8000c101912 */
[----:B------:R-:W2:Y:S04]  /*1600*/  @!P0 LDG.E R18, desc[UR18][R8.64+0xa00] ;  /* 0x000a001208128981 */ /* 0x000ea8000c1e1900 */
[----:B---3--:R-:W3:Y:S04]  /*1610*/  @!P0 LDG.E R23, desc[UR18][R10.64+0xa00] ;  /* 0x000a00120a178981 */ /* 0x008ee8000c1e1900 */
[----:B------:R-:W0:Y:S01]  /*1620*/  @!P0 LDG.E R22, desc[UR18][R12.64+0xa00] ;  /* 0x000a00120c168981 */ /* 0x000e22000c1e1900 */
[----:B------:R-:W-:Y:S01]  /*1630*/  IADD3 R19, PT, PT, R19, 0x380, RZ ;  /* 0x0000038013137810 */ /* 0x000fe20007ffe0ff */
[----:B------:R-:W-:Y:S01]  /*1640*/  BSSY.RECONVERGENT B0, `(.L_x_18) ;  /* 0x0000010000007945 */ /* 0x000fe20003800200 */
[----:B------:R-:W-:-:S04]  /*1650*/  IADD3 R14, PT, PT, R14, 0x8, RZ ;  /* 0x000000080e0e7810 */ /* 0x000fc80007ffe0ff */
[----:B------:R-:W-:Y:S01]  /*1660*/  ISETP.NE.AND P1, PT, R14, R15, PT ;  /* 0x0000000f0e00720c */ /* 0x000fe20003f25270 */
[----:B--2---:R-:W-:-:S04]  /*1670*/  @!P0 FMUL R18, R18, R21 ;  /* 0x0000001512128220 */ /* 0x004fc80000400000 */
[----:B---3--:R-:W-:-:S04]  /*1680*/  @!P0 FFMA R23, R23, R20, R18 ;  /* 0x0000001417178223 */ /* 0x008fc80000000012 */
[----:B0-----:R-:W-:-:S05]  /*1690*/  @!P0 FFMA R23, R22, R24, R23 ;  /* 0x0000001816178223 */ /* 0x001fca0000000017 */
[----:B------:R4:W-:Y:S01]  /*16a0*/  @!P0 STG.E desc[UR18][R16.64+0xa00], R23 ;  /* 0x000a001710008986 */ /* 0x0009e2000c101912 */
[----:B------:R-:W-:-:S13]  /*16b0*/  ISETP.GE.AND P0, PT, R19, UR22, PT ;  /* 0x0000001613007c0c */ /* 0x000fda000bf06270 */
[----:B----4-:R-:W-:Y:S05]  /*16c0*/  @P0 BRA `(.L_x_19) ;  /* 0x00000000001c0947 */ /* 0x010fea0003800000 */
[----:B------:R-:W1:Y:S04]  /*16d0*/  LDG.E R8, desc[UR18][R8.64+0xc00] ;  /* 0x000c001208087981 */ /* 0x000e68000c1e1900 */
[----:B------:R-:W2:Y:S04]  /*16e0*/  LDG.E R10, desc[UR18][R10.64+0xc00] ;  /* 0x000c00120a0a7981 */ /* 0x000ea8000c1e1900 */
[----:B------:R-:W3:Y:S01]  /*16f0*/  LDG.E R12, desc[UR18][R12.64+0xc00] ;  /* 0x000c00120c0c7981 */ /* 0x000ee2000c1e1900 */
[----:B-1----:R-:W-:-:S04]  /*1700*/  FMUL R19, R8, UR7 ;  /* 0x0000000708137c20 */ /* 0x002fc80008400000 */
[----:B--2---:R-:W-:-:S04]  /*1710*/  FFMA R19, R10, UR6, R19 ;  /* 0x000000060a137c23 */ /* 0x004fc80008000013 */
[----:B---3--:R-:W-:-:S05]  /*1720*/  FFMA R19, R12, UR8, R19 ;  /* 0x000000080c137c23 */ /* 0x008fca0008000013 */
[----:B------:R0:W-:Y:S02]  /*1730*/  STG.E desc[UR18][R16.64+0xc00], R19 ;  /* 0x000c001310007986 */ /* 0x0001e4000c101912 */
.L_x_19:
[----:B-1----:R-:W-:Y:S05]  /*1740*/  BSYNC.RECONVERGENT B0 ;  /* 0x0000000000007941 */ /* 0x002fea0003800200 */
.L_x_18:
[----:B------:R-:W-:Y:S05]  /*1750*/  @P1 BRA `(.L_x_20) ;  /* 0xfffffff800681947 */ /* 0x000fea000383ffff */
.L_x_17:
[----:B------:R-:W-:-:S13]  /*1760*/  ISETP.NE.AND P0, PT, RZ, UR4, PT ;  /* 0x00000004ff007c0c */ /* 0x000fda000bf05270 */
[----:B------:R-:W-:Y:S05]  /*1770*/  @!P0 EXIT ;  /* 0x000000000000894d */ /* 0x000fea0003800000 */
[----:B------:R-:W1:Y:S01]  /*1780*/  LDC R8, c[0x0][0x384] ;  /* 0x0000e100ff087b82 */ /* 0x000e620000000800 */
[----:B------:R-:W-:Y:S01]  /*1790*/  UISETP.GE.U32.AND UP0, UPT, UR4, 0x4, UPT ;  /* 0x000000040400788c */ /* 0x000fe2000bf06070 */
[----:B-1----:R-:W-:-:S04]  /*17a0*/  LOP3.LUT R14, R8, 0x3, RZ, 0xc0, !PT ;  /* 0x00000003080e7812 */ /* 0x002fc800078ec0ff */
[----:B------:R-:W-:-:S04]  /*17b0*/  ISETP.NE.AND P0, PT, R14, RZ, PT ;  /* 0x000000ff0e00720c */ /* 0x000fc80003f05270 */
[----:B------:R-:W-:Y:S09]  /*17c0*/  BRA.U !UP0, `(.L_x_21) ;  /* 0x0000000508007547 */ /* 0x000ff2000b800000 */
[----:B------:R-:W-:-:S04]  /*17d0*/  LEA R9, R15, R0, 0x7 ;  /* 0x000000000f097211 */ /* 0x000fc800078e38ff */
[----:B------:R-:W-:-:S13]  /*17e0*/  ISETP.GE.AND P2, PT, R9, UR22, PT ;  /* 0x0000001609007c0c */ /* 0x000fda000bf46270 */
[C---:B0-----:R-:W-:Y:S01]  /*17f0*/  @!P2 IMAD.WIDE R18, R9.reuse, 0x4, R2 ;  /* 0x000000040912a825 */ /* 0x041fe200078e0202 */
[----:B------:R-:W0:Y:S03]  /*1800*/  @!P2 LDC.64 R12, c[0x0][0x388] ;  /* 0x0000e200ff0cab82 */ /* 0x000e260000000a00 */
[C---:B------:R-:W-:Y:S02]  /*1810*/  @!P2 IMAD.WIDE R16, R9.reuse, 0x4, R4 ;  /* 0x000000040910a825 */ /* 0x040fe400078e0204 */
[----:B------:R-:W0:Y:S02]  /*1820*/  @!P2 LDG.E R18, desc[UR18][R18.64] ;  /* 0x000000121212a981 */ /* 0x000e24000c1e1900 */
[C---:B------:R-:W-:Y:S01]  /*1830*/  @!P2 IMAD.WIDE R20, R9.reuse, 0x4, R6 ;  /* 0x000000040914a825 */ /* 0x040fe200078e0206 */
[----:B------:R-:W1:Y:S01]  /*1840*/  @!P2 LDC R27, c[0x0][0x390] ;  /* 0x0000e400ff1bab82 */ /* 0x000e620000000800 */
[----:B------:R-:W2:Y:S04]  /*1850*/  @!P2 LDG.E R17, desc[UR18][R16.64] ;  /* 0x000000121011a981 */ /* 0x000ea8000c1e1900 */
[----:B------:R-:W1:Y:S01]  /*1860*/  @!P2 LDG.E R20, desc[UR18][R20.64] ;  /* 0x000000121414a981 */ /* 0x000e62000c1e1900 */
[----:B------:R-:W-:-:S02]  /*1870*/  IADD3 R11, PT, PT, R9, 0x80, RZ ;  /* 0x00000080090b7810 */ /* 0x000fc40007ffe0ff */
[----:B------:R-:W-:Y:S02]  /*1880*/  MOV R22, 0x4 ;  /* 0x0000000400167802 */ /* 0x000fe40000000f00 */
[----:B------:R-:W-:-:S13]  /*1890*/  ISETP.GE.AND P1, PT, R11, UR22, PT ;  /* 0x000000160b007c0c */ /* 0x000fda000bf26270 */
[----:B------:R-:W-:-:S04]  /*18a0*/  @!P1 IMAD.WIDE R24, R11, 0x4, R6 ;  /* 0x000000040b189825 */ /* 0x000fc800078e0206 */
[----:B0-----:R-:W-:Y:S02]  /*18b0*/  @!P2 FMUL R10, R18, R13 ;  /* 0x0000000d120aa220 */ /* 0x001fe40000400000 */
[----:B------:R-:W0:Y:S02]  /*18c0*/  @!P1 LDC R18, c[0x0][0x390] ;  /* 0x0000e400ff129b82 */ /* 0x000e240000000800 */
[----:B--2---:R-:W-:Y:S01]  /*18d0*/  @!P2 FFMA R23, R17, R12, R10 ;  /* 0x0000000c1117a223 */ /* 0x004fe2000000000a */
[----:B------:R-:W-:-:S04]  /*18e0*/  @!P2 IMAD.WIDE R12, R9, R22, UR20 ;  /* 0x00000014090cae25 */ /* 0x000fc8000f8e0216 */
[----:B-1----:R-:W-:Y:S01]  /*18f0*/  @!P2 FFMA R27, R20, R27, R23 ;  /* 0x0000001b141ba223 */ /* 0x002fe20000000017 */
[C---:B------:R-:W-:Y:S01]  /*1900*/  @!P1 IMAD.WIDE R22, R11.reuse, 0x4, R2 ;  /* 0x000000040b169825 */ /* 0x040fe200078e0202 */
[----:B------:R-:W1:Y:S03]  /*1910*/  @!P1 LDC.64 R20, c[0x0][0x388] ;  /* 0x0000e200ff149b82 */ /* 0x000e660000000a00 */
[----:B------:R-:W-:Y:S01]  /*1920*/  @!P1 IMAD.WIDE R16, R11, 0x4, R4 ;  /* 0x000000040b109825 */ /* 0x000fe200078e0204 */
[----:B------:R2:W-:Y:S04]  /*1930*/  @!P2 STG.E desc[UR18][R12.64], R27 ;  /* 0x0000001b0c00a986 */ /* 0x0005e8000c101912 */
[----:B------:R-:W1:Y:S04]  /*1940*/  @!P1 LDG.E R22, desc[UR18][R22.64] ;  /* 0x0000001216169981 */ /* 0x000e68000c1e1900 */
[----:B------:R-:W2:Y:S04]  /*1950*/  @!P1 LDG.E R17, desc[UR18][R16.64] ;  /* 0x0000001210119981 */ /* 0x000ea8000c1e1900 */
[----:B------:R3:W0:Y:S01]  /*1960*/  @!P1 LDG.E R24, desc[UR18][R24.64] ;  /* 0x0000001218189981 */ /* 0x000622000c1e1900 */
[----:B------:R-:W-:Y:S01]  /*1970*/  IADD3 R19, PT, PT, R9, 0x100, RZ ;  /* 0x0000010009137810 */ /* 0x000fe20007ffe0ff */
[----:B------:R-:W-:-:S03]  /*1980*/  HFMA2 R26, -RZ, RZ, 0, 2.384185791015625e-07 ;  /* 0x00000004ff1a7431 */ /* 0x000fc600000001ff */
[----:B------:R-:W-:Y:S01]  /*1990*/  ISETP.GE.AND P2, PT, R19, UR22, PT ;  /* 0x0000001613007c0c */ /* 0x000fe2000bf46270 */
[----:B-1----:R-:W-:-:S12]  /*19a0*/  @!P1 FMUL R10, R22, R21 ;  /* 0x00000015160a9220 */ /* 0x002fd80000400000 */
[----:B---3--:R-:W1:Y:S01]  /*19b0*/  @!P2 LDC R25, c[0x0][0x390] ;  /* 0x0000e400ff19ab82 */ /* 0x008e620000000800 */
[----:B--2---:R-:W-:Y:S01]  /*19c0*/  @!P1 FFMA R13, R17, R20, R10 ;  /* 0x00000014110d9223 */ /* 0x004fe2000000000a */
[----:B------:R-:W-:-:S04]  /*19d0*/  @!P1 IMAD.WIDE R10, R11, R26, UR20 ;  /* 0x000000140b0a9e25 */ /* 0x000fc8000f8e021a */
[----:B0-----:R-:W-:Y:S01]  /*19e0*/  @!P1 FFMA R27, R24, R18, R13 ;  /* 0x00000012181b9223 */ /* 0x001fe2000000000d */
[C---:B------:R-:W-:Y:S01]  /*19f0*/  @!P2 IMAD.WIDE R20, R19.reuse, 0x4, R2 ;  /* 0x000000041314a825 */ /* 0x040fe200078e0202 */
[----:B------:R-:W0:Y:S03]  /*1a00*/  @!P2 LDC.64 R16, c[0x0][0x388] ;  /* 0x0000e200ff10ab82 */ /* 0x000e260000000a00 */
[C---:B------:R-:W-:Y:S01]  /*1a10*/  @!P2 IMAD.WIDE R12, R19.reuse, 0x4, R4 ;  /* 0x00000004130ca825 */ /* 0x040fe200078e0204 */
[----:B------:R2:W-:Y:S04]  /*1a20*/  @!P1 STG.E desc[UR18][R10.64], R27 ;  /* 0x0000001b0a009986 */ /* 0x0005e8000c101912 */
[----:B------:R-:W0:Y:S01]  /*1a30*/  @!P2 LDG.E R20, desc[UR18][R20.64] ;  /* 0x000000121414a981 */ /* 0x000e22000c1e1900 */
[----:B------:R-:W-:-:S03]  /*1a40*/  @!P2 IMAD.WIDE R22, R19, 0x4, R6 ;  /* 0x000000041316a825 */ /* 0x000fc600078e0206 */
[----:B------:R-:W3:Y:S04]  /*1a50*/  @!P2 LDG.E R13, desc[UR18][R12.64] ;  /* 0x000000120c0da981 */ /* 0x000ee8000c1e1900 */
[----:B------:R-:W1:Y:S01]  /*1a60*/  @!P2 LDG.E R22, desc[UR18][R22.64] ;  /* 0x000000121616a981 */ /* 0x000e62000c1e1900 */
[----:B------:R-:W-:Y:S02]  /*1a70*/  IADD3 R9, PT, PT, R9, 0x180, RZ ;  /* 0x0000018009097810 */ /* 0x000fe40007ffe0ff */
[----:B------:R-:W-:Y:S02]  /*1a80*/  MOV R24, 0x4 ;  /* 0x0000000400187802 */ /* 0x000fe40000000f00 */
[----:B------:R-:W-:-:S03]  /*1a90*/  ISETP.GE.AND P1, PT, R9, UR22, PT ;  /* 0x0000001609007c0c */ /* 0x000fc6000bf26270 */
[----:B--2---:R-:W-:-:S10]  /*1aa0*/  @!P2 IMAD.WIDE R10, R19, R24, UR20 ;  /* 0x00000014130aae25 */ /* 0x004fd4000f8e0218 */
[----:B------:R-:W2:Y:S01]  /*1ab0*/  @!P1 LDC R24, c[0x0][0x390] ;  /* 0x0000e400ff189b82 */ /* 0x000ea20000000800 */
[----:B0-----:R-:W-:-:S04]  /*1ac0*/  @!P2 FMUL R18, R20, R17 ;  /* 0x000000111412a220 */ /* 0x001fc80000400000 */
[----:B---3--:R-:W-:Y:S01]  /*1ad0*/  @!P2 FFMA R17, R13, R16, R18 ;  /* 0x000000100d11a223 */ /* 0x008fe20000000012 */
[C---:B------:R-:W-:Y:S02]  /*1ae0*/  @!P1 IMAD.WIDE R18, R9.reuse, 0x4, R2 ;  /* 0x0000000409129825 */ /* 0x040fe400078e0202 */
[----:B------:R-:W0:Y:S02]  /*1af0*/  @!P1 LDC.64 R12, c[0x0][0x388] ;  /* 0x0000e200ff0c9b82 */ /* 0x000e240000000a00 */
[----:B-1----:R-:W-:Y:S01]  /*1b00*/  @!P2 FFMA R25, R22, R25, R17 ;  /* 0x000000191619a223 */ /* 0x002fe20000000011 */
[----:B------:R-:W-:-:S04]  /*1b10*/  @!P1 IMAD.WIDE R16, R9, 0x4, R4 ;  /* 0x0000000409109825 */ /* 0x000fc800078e0204 */
[----:B------:R1:W-:Y:S01]  /*1b20*/  @!P2 STG.E desc[UR18][R10.64], R25 ;  /* 0x000000190a00a986 */ /* 0x0003e2000c101912 */
[----:B------:R-:W-:-:S03]  /*1b30*/  @!P1 IMAD.WIDE R20, R9, 0x4, R6 ;  /* 0x0000000409149825 */ /* 0x000fc600078e0206 */
[----:B------:R-:W0:Y:S04]  /*1b40*/  @!P1 LDG.E R18, desc[UR18][R18.64] ;  /* 0x0000001212129981 */ /* 0x000e28000c1e1900 */
[----:B------:R-:W3:Y:S04]  /*1b50*/  @!P1 LDG.E R17, desc[UR18][R16.64] ;  /* 0x0000001210119981 */ /* 0x000ee8000c1e1900 */
[----:B------:R-:W2:Y:S01]  /*1b60*/  @!P1 LDG.E R20, desc[UR18][R20.64] ;  /* 0x0000001214149981 */ /* 0x000ea2000c1e1900 */
[----:B------:R-:W-:Y:S01]  /*1b70*/  IADD3 R15, PT, PT, R15, 0x4, RZ ;  /* 0x000000040f0f7810 */ /* 0x000fe20007ffe0ff */
[----:B0-----:R-:W-:-:S04]  /*1b80*/  @!P1 FMUL R22, R18, R13 ;  /* 0x0000000d12169220 */ /* 0x001fc80000400000 */
[----:B---3--:R-:W-:Y:S01]  /*1b90*/  @!P1 FFMA R23, R17, R12, R22 ;  /* 0x0000000c11179223 */ /* 0x008fe20000000016 */
[----:B------:R-:W-:-:S04]  /*1ba0*/  @!P1 IMAD.WIDE R12, R9, R26, UR20 ;  /* 0x00000014090c9e25 */ /* 0x000fc8000f8e021a */
[----:B--2---:R-:W-:-:S05]  /*1bb0*/  @!P1 FFMA R23, R20, R24, R23 ;  /* 0x0000001814179223 */ /* 0x004fca0000000017 */
[----:B------:R1:W-:Y:S02]  /*1bc0*/  @!P1 STG.E desc[UR18][R12.64], R23 ;  /* 0x000000170c009986 */ /* 0x0003e4000c101912 */
.L_x_21:
[----:B------:R-:W-:Y:S05]  /*1bd0*/  @!P0 EXIT ;  /* 0x000000000000894d */ /* 0x000fea0003800000 */
[----:B------:R-:W-:Y:S02]  /*1be0*/  ISETP.NE.AND P1, PT, R14, 0x1, PT ;  /* 0x000000010e00780c */ /* 0x000fe40003f25270 */
[----:B------:R-:W-:-:S04]  /*1bf0*/  LOP3.LUT R8, R8, 0x1, RZ, 0xc0, !PT ;  /* 0x0000000108087812 */ /* 0x000fc800078ec0ff */
[----:B------:R-:W-:-:S07]  /*1c00*/  ISETP.NE.U32.AND P0, PT, R8, 0x1, PT ;  /* 0x000000010800780c */ /* 0x000fce0003f05070 */
[----:B------:R-:W-:Y:S06]  /*1c10*/  @!P1 BRA `(.L_x_22) ;  /* 0x0000000000809947 */ /* 0x000fec0003800000 */
[----:B------:R-:W-:-:S04]  /*1c20*/  LEA R21, R15, R0, 0x7 ;  /* 0x000000000f157211 */ /* 0x000fc800078e38ff */
[----:B------:R-:W-:-:S13]  /*1c30*/  ISETP.GE.AND P1, PT, R21, UR22, PT ;  /* 0x0000001615007c0c */ /* 0x000fda000bf26270 */
[C---:B-1----:R-:W-:Y:S01]  /*1c40*/  @!P1 IMAD.WIDE R12, R21.reuse, 0x4, R2 ;  /* 0x00000004150c9825 */ /* 0x042fe200078e0202 */
[----:B0-----:R-:W0:Y:S03]  /*1c50*/  @!P1 LDC.64 R18, c[0x0][0x388] ;  /* 0x0000e200ff129b82 */ /* 0x001e260000000a00 */
[C---:B------:R-:W-:Y:S02]  /*1c60*/  @!P1 IMAD.WIDE R10, R21.reuse, 0x4, R4 ;  /* 0x00000004150a9825 */ /* 0x040fe400078e0204 */
[----:B------:R-:W0:Y:S02]  /*1c70*/  @!P1 LDG.E R12, desc[UR18][R12.64] ;  /* 0x000000120c0c9981 */ /* 0x000e24000c1e1900 */
[C---:B------:R-:W-:Y:S01]  /*1c80*/  @!P1 IMAD.WIDE R16, R21.reuse, 0x4, R6 ;  /* 0x0000000415109825 */ /* 0x040fe200078e0206 */
[----:B------:R-:W1:Y:S01]  /*1c90*/  @!P1 LDC R14, c[0x0][0x390] ;  /* 0x0000e400ff0e9b82 */ /* 0x000e620000000800 */
[----:B------:R-:W2:Y:S04]  /*1ca0*/  @!P1 LDG.E R11, desc[UR18][R10.64] ;  /* 0x000000120a0b9981 */ /* 0x000ea8000c1e1900 */
[----:B------:R-:W1:Y:S01]  /*1cb0*/  @!P1 LDG.E R16, desc[UR18][R16.64] ;  /* 0x0000001210109981 */ /* 0x000e62000c1e1900 */
[----:B------:R-:W-:Y:S01]  /*1cc0*/  IADD3 R9, PT, PT, R21, 0x80, RZ ;  /* 0x0000008015097810 */ /* 0x000fe20007ffe0ff */
[----:B------:R-:W-:-:S03]  /*1cd0*/  HFMA2 R20, -RZ, RZ, 0, 2.384185791015625e-07 ;  /* 0x00000004ff147431 */ /* 0x000fc600000001ff */
[----:B------:R-:W-:-:S13]  /*1ce0*/  ISETP.GE.AND P2, PT, R9, UR22, PT ;  /* 0x0000001609007c0c */ /* 0x000fda000bf46270 */
[----:B------:R-:W3:Y:S01]  /*1cf0*/  @!P2 LDC.64 R22, c[0x0][0x388] ;  /* 0x0000e200ff16ab82 */ /* 0x000ee20000000a00 */
[----:B0-----:R-:W-:Y:S01]  /*1d00*/  @!P1 FMUL R8, R12, R19 ;  /* 0x000000130c089220 */ /* 0x001fe20000400000 */
[----:B------:R-:W-:-:S04]  /*1d10*/  @!P1 IMAD.WIDE R12, R21, R20, UR20 ;  /* 0x00000014150c9e25 */ /* 0x000fc8000f8e0214 */
[----:B--2---:R-:W-:Y:S01]  /*1d20*/  @!P1 FFMA R19, R11, R18, R8 ;  /* 0x000000120b139223 */ /* 0x004fe20000000008 */
[----:B------:R-:W-:-:S04]  /*1d30*/  @!P2 IMAD.WIDE R10, R9, 0x4, R4 ;  /* 0x00000004090aa825 */ /* 0x000fc800078e0204 */
[----:B-1----:R-:W-:Y:S01]  /*1d40*/  @!P1 FFMA R21, R16, R14, R19 ;  /* 0x0000000e10159223 */ /* 0x002fe20000000013 */
[C---:B------:R-:W-:Y:S01]  /*1d50*/  @!P2 IMAD.WIDE R18, R9.reuse, 0x4, R2 ;  /* 0x000000040912a825 */ /* 0x040fe200078e0202 */
[----:B------:R-:W0:Y:S03]  /*1d60*/  @!P2 LDC R14, c[0x0][0x390] ;  /* 0x0000e400ff0eab82 */ /* 0x000e260000000800 */
[----:B------:R2:W-:Y:S01]  /*1d70*/  @!P1 STG.E desc[UR18][R12.64], R21 ;  /* 0x000000150c009986 */ /* 0x0005e2000c101912 */
[----:B------:R-:W-:-:S03]  /*1d80*/  @!P2 IMAD.WIDE R16, R9, 0x4, R6 ;  /* 0x000000040910a825 */ /* 0x000fc600078e0206 */
[----:B------:R-:W3:Y:S04]  /*1d90*/  @!P2 LDG.E R18, desc[UR18][R18.64] ;  /* 0x000000121212a981 */ /* 0x000ee8000c1e1900 */
[----:B------:R-:W4:Y:S04]  /*1da0*/  @!P2 LDG.E R11, desc[UR18][R10.64] ;  /* 0x000000120a0ba981 */ /* 0x000f28000c1e1900 */
[----:B------:R-:W0:Y:S01]  /*1db0*/  @!P2 LDG.E R16, desc[UR18][R16.64] ;  /* 0x000000121010a981 */ /* 0x000e22000c1e1900 */
[----:B------:R-:W-:Y:S01]  /*1dc0*/  IADD3 R15, PT, PT, R15, 0x2, RZ ;  /* 0x000000020f0f7810 */ /* 0x000fe20007ffe0ff */
[----:B---3--:R-:W-:-:S04]  /*1dd0*/  @!P2 FMUL R8, R18, R23 ;  /* 0x000000171208a220 */ /* 0x008fc80000400000 */
[----:B----4-:R-:W-:Y:S01]  /*1de0*/  @!P2 FFMA R23, R11, R22, R8 ;  /* 0x000000160b17a223 */ /* 0x010fe20000000008 */
[----:B------:R-:W-:-:S04]  /*1df0*/  @!P2 IMAD.WIDE R8, R9, R20, UR20 ;  /* 0x000000140908ae25 */ /* 0x000fc8000f8e0214 */
[----:B0-----:R-:W-:-:S05]  /*1e00*/  @!P2 FFMA R23, R16, R14, R23 ;  /* 0x0000000e1017a223 */ /* 0x001fca0000000017 */
[----:B------:R2:W-:Y:S02]  /*1e10*/  @!P2 STG.E desc[UR18][R8.64], R23 ;  /* 0x000000170800a986 */ /* 0x0005e4000c101912 */
.L_x_22:
[----:B------:R-:W-:Y:S05]  /*1e20*/  @P0 EXIT ;  /* 0x000000000000094d */ /* 0x000fea0003800000 */
[----:B------:R-:W-:-:S04]  /*1e30*/  LEA R15, R15, R0, 0x7 ;  /* 0x000000000f0f7211 */ /* 0x000fc800078e38ff */
[----:B------:R-:W-:-:S13]  /*1e40*/  ISETP.GE.AND P0, PT, R15, UR22, PT ;  /* 0x000000160f007c0c */ /* 0x000fda000bf06270 */
[----:B------:R-:W-:Y:S05]  /*1e50*/  @P0 EXIT ;  /* 0x000000000000094d */ /* 0x000fea0003800000 */
[C---:B------:R-:W-:Y:S01]  /*1e60*/  IMAD.WIDE R2, R15.reuse, 0x4, R2 ;  /* 0x000000040f027825 */ /* 0x040fe200078e0202 */
[----:B------:R-:W3:Y:S03]  /*1e70*/  LDCU.64 UR4, c[0x0][0x388] ;  /* 0x00007100ff0477ac */ /* 0x000ee60008000a00 */
[C---:B------:R-:W-:Y:S01]  /*1e80*/  IMAD.WIDE R4, R15.reuse, 0x4, R4 ;  /* 0x000000040f047825 */ /* 0x040fe200078e0204 */
[----:B------:R-:W4:Y:S01]  /*1e90*/  LDCU UR6, c[0x0][0x390] ;  /* 0x00007200ff0677ac */ /* 0x000f220008000800 */
[----:B------:R-:W3:Y:S02]  /*1ea0*/  LDG.E R2, desc[UR18][R2.64] ;  /* 0x0000001202027981 */ /* 0x000ee4000c1e1900 */
[----:B------:R-:W-:Y:S02]  /*1eb0*/  IMAD.WIDE R6, R15, 0x4, R6 ;  /* 0x000000040f067825 */ /* 0x000fe400078e0206 */
[----:B------:R-:W1:Y:S04]  /*1ec0*/  LDG.E R4, desc[UR18][R4.64] ;  /* 0x0000001204047981 */ /* 0x000e68000c1e1900 */
[----:B------:R-:W4:Y:S01]  /*1ed0*/  LDG.E R6, desc[UR18][R6.64] ;  /* 0x0000001206067981 */ /* 0x000f22000c1e1900 */
[----:B--2---:R-:W-:Y:S01]  /*1ee0*/  MOV R8, 0x4 ;  /* 0x0000000400087802 */ /* 0x004fe20000000f00 */
[----:B---3--:R-:W-:-:S04]  /*1ef0*/  FMUL R9, R2, UR5 ;  /* 0x0000000502097c20 */ /* 0x008fc80008400000 */
[----:B-1----:R-:W-:Y:S01]  /*1f00*/  FFMA R11, R4, UR4, R9 ;  /* 0x00000004040b7c23 */ /* 0x002fe20008000009 */
[----:B------:R-:W-:-:S04]  /*1f10*/  IMAD.WIDE R8, R15, R8, UR20 ;  /* 0x000000140f087e25 */ /* 0x000fc8000f8e0208 */
[----:B----4-:R-:W-:-:S05]  /*1f20*/  FFMA R11, R6, UR6, R11 ;  /* 0x00000006060b7c23 */ /* 0x010fca000800000b */
[----:B------:R-:W-:Y:S01]  /*1f30*/  STG.E desc[UR18][R8.64], R11 ;  /* 0x0000000b08007986 */ /* 0x000fe2000c101912 */
[----:B------:R-:W-:Y:S05]  /*1f40*/  EXIT ;  /* 0x000000000000794d */ /* 0x000fea0003800000 */
.L_x_23:
        /* <DEDUP_REMOVED lines=11> */
.L_x_28:


//--------------------- .text._ZN3cub18CUB_300001_SM_10006detail8for_each13static_kernelINS2_12policy_hub_t12policy_500_tEmN6thrust24THRUST_300001_SM_1000_NS8cuda_cub20__uninitialized_fill7functorINS7_10device_ptrIfEEfEEEEvT0_T1_ --------------------------
	.section	.text._ZN3cub18CUB_300001_SM_10006detail8for_each13static_kernelINS2_12policy_hub_t12policy_500_tEmN6thrust24THRUST_300001_SM_1000_NS8cuda_cub20__uninitialized_fill7functorINS7_10device_ptrIfEEfEEEEvT0_T1_,"ax",@progbits
	.align	128
        .global         _ZN3cub18CUB_300001_SM_10006detail8for_each13static_kernelINS2_12policy_hub_t12policy_500_tEmN6thrust24THRUST_300001_SM_1000_NS8cuda_cub20__uninitialized_fill7functorINS7_10device_ptrIfEEfEEEEvT0_T1_
        .type           _ZN3cub18CUB_300001_SM_10006detail8for_each13static_kernelINS2_12policy_hub_t12policy_500_tEmN6thrust24THRUST_300001_SM_1000_NS8cuda_cub20__uninitialized_fill7functorINS7_10device_ptrIfEEfEEEEvT0_T1_,@function
        .size           _ZN3cub18CUB_300001_SM_10006detail8for_each13static_kernelINS2_12policy_hub_t12policy_500_tEmN6thrust24THRUST_300001_SM_1000_NS8cuda_cub20__uninitialized_fill7functorINS7_10device_ptrIfEEfEEEEvT0_T1_,(.L_x_29 - _ZN3cub18CUB_300001_SM_10006detail8for_each13static_kernelINS2_12policy_hub_t12policy_500_tEmN6thrust24THRUST_300001_SM_1000_NS8cuda_cub20__uninitialized_fill7functorINS7_10device_ptrIfEEfEEEEvT0_T1_)
        .other          _ZN3cub18CUB_300001_SM_10006detail8for_each13static_kernelINS2_12policy_hub_t12policy_500_tEmN6thrust24THRUST_300001_SM_1000_NS8cuda_cub20__uninitialized_fill7functorINS7_10device_ptrIfEEfEEEEvT0_T1_,@"STO_CUDA_ENTRY STV_DEFAULT"
_ZN3cub18CUB_300001_SM_10006detail8for_each13static_kernelINS2_12policy_hub_t12policy_500_tEmN6thrust24THRUST_300001_SM_1000_NS8cuda_cub20__uninitialized_fill7functorINS7_10device_ptrIfEEfEEEEvT0_T1_:
.text._ZN3cub18CUB_300001_SM_10006detail8for_each13static_kernelINS2_12policy_hub_t12policy_500_tEmN6thrust24THRUST_300001_SM_1000_NS8cuda_cub20__uninitialized_fill7functorINS7_10device_ptrIfEEfEEEEvT0_T1_:
[----:B------:R-:W-:Y:S08]  /*0000*/  LDC R1, c[0x0][0x37c] ;  /* 0x0000df00ff017b82 */ /* 0x000ff00000000800 */
[----:B------:R-:W0:Y:S01]  /*0010*/  S2UR UR4, SR_CTAID.X ;  /* 0x00000000000479c3 */ /* 0x000e220000002500 */
[----:B------:R-:W1:Y:S01]  /*0020*/  LDCU.64 UR6, c[0x0][0x380] ;  /* 0x00007000ff0677ac */ /* 0x000e620008000a00 */
[----:B------:R-:W2:Y:S01]  /*0030*/  LDCU.64 UR8, c[0x0][0x358] ;  /* 0x00006b00ff0877ac */ /* 0x000ea20008000a00 */
[----:B0-----:R-:W-:-:S04]  /*0040*/  UIMAD.WIDE.U32 UR4, UR4, 0x200, URZ ;  /* 0x00000200040478a5 */ /* 0x001fc8000f8e00ff */
[----:B-1----:R-:W-:-:S04]  /*0050*/  UIADD3 UR6, UP0, UPT, -UR4, UR6, URZ ;  /* 0x0000000604067290 */ /* 0x002fc8000ff1e1ff */
[----:B------:R-:W-:Y:S02]  /*0060*/  UIADD3.X UR7, UPT, UPT, ~UR5, UR7, URZ, UP0, !UPT ;  /* 0x0000000705077290 */ /* 0x000fe400087fe5ff */
[----:B------:R-:W-:-:S04]  /*0070*/  UISETP.GE.U32.AND UP0, UPT, UR6, 0x200, UPT ;  /* 0x000002000600788c */ /* 0x000fc8000bf06070 */
[----:B------:R-:W-:-:S09]  /*0080*/  UISETP.GE.U32.AND.EX UP0, UPT, UR7, URZ, UPT, UP0 ;  /* 0x000000ff0700728c */ /* 0x000fd2000bf06100 */
[----:B--2---:R-:W-:Y:S05]  /*0090*/  BRA.U !UP0, `(.L_x_24) ;  /* 0x0000000108287547 */ /* 0x004fea000b800000 */
[----:B------:R-:W0:Y:S01]  /*00a0*/  S2R R0, SR_TID.X ;  /* 0x0000000000007919 */ /* 0x000e220000002100 */
[----:B------:R-:W1:Y:S01]  /*00b0*/  LDCU.64 UR6, c[0x0][0x388] ;  /* 0x00007100ff0677ac */ /* 0x000e620008000a00 */
[----:B------:R-:W2:Y:S01]  /*00c0*/  LDC R5, c[0x0][0x390] ;  /* 0x0000e400ff057b82 */ /* 0x000ea20000000800 */
[----:B0-----:R-:W-:-:S05]  /*00d0*/  IADD3 R0, P0, PT, R0, UR4, RZ ;  /* 0x0000000400007c10 */ /* 0x001fca000ff1e0ff */
[----:B------:R-:W-:Y:S01]  /*00e0*/  IMAD.X R3, RZ, RZ, UR5, P0 ;  /* 0x00000005ff037e24 */ /* 0x000fe200080e06ff */
[----:B-1----:R-:W-:-:S04]  /*00f0*/  LEA R2, P0, R0, UR6, 0x2 ;  /* 0x0000000600027c11 */ /* 0x002fc8000f8010ff */
[----:B------:R-:W-:-:S05]  /*0100*/  LEA.HI.X R3, R0, UR7, R3, 0x2, P0 ;  /* 0x0000000700037c11 */ /* 0x000fca00080f1403 */
[----:B--2---:R-:W-:Y:S04]  /*0110*/  STG.E desc[UR8][R2.64], R5 ;  /* 0x0000000502007986 */ /* 0x004fe8000c101908 */
[----:B------:R-:W-:Y:S01]  /*0120*/  STG.E desc[UR8][R2.64+0x400], R5 ;  /* 0x0004000502007986 */ /* 0x000fe2000c101908 */
[----:B------:R-:W-:Y:S05]  /*0130*/  EXIT ;  /* 0x000000000000794d */ /* 0x000fea0003800000 */
.L_x_24:
[----:B------:R-:W0:Y:S01]  /*0140*/  S2R R0, SR_TID.X ;  /* 0x0000000000007919 */ /* 0x000e220000002100 */
[----:B------:R-:W-:Y:S01]  /*0150*/  IMAD.U32 R2, RZ, RZ, UR7 ;  /* 0x00000007ff027e24 */ /* 0x000fe2000f8e00ff */
[----:B------:R-:W1:Y:S01]  /*0160*/  LDCU.64 UR10, c[0x0][0x388] ;  /* 0x00007100ff0a77ac */ /* 0x000e620008000a00 */
[----:B------:R-:W-:Y:S01]  /*0170*/  IMAD.U32 R4, RZ, RZ, UR7 ;  /* 0x00000007ff047e24 */ /* 0x000fe2000f8e00ff */
[----:B0-----:R-:W-:-:S04]  /*0180*/  ISETP.LT.U32.AND P0, PT, R0, UR6, PT ;  /* 0x0000000600007c0c */ /* 0x001fc8000bf01070 */
[----:B------:R-:W-:Y:S01]  /*0190*/  ISETP.GT.U32.AND.EX P0, PT, R2, RZ, PT, P0 ;  /* 0x000000ff0200720c */ /* 0x000fe20003f04100 */
[C---:B------:R-:W-:Y:S01]  /*01a0*/  VIADD R2, R0.reuse, 0x100 ;  /* 0x0000010000027836 */ /* 0x040fe20000000000 */
[----:B------:R-:W-:-:S04]  /*01b0*/  IADD3 R0, P2, PT, R0, UR4, RZ ;  /* 0x0000000400007c10 */ /* 0x000fc8000ff5e0ff */
[----:B------:R-:W-:Y:S01]  /*01c0*/  ISETP.LT.U32.AND P1, PT, R2, UR6, PT ;  /* 0x0000000602007c0c */ /* 0x000fe2000bf21070 */
[----:B------:R-:W-:Y:S01]  /*01d0*/  IMAD.X R3, RZ, RZ, UR5, P2 ;  /* 0x00000005ff037e24 */ /* 0x000fe200090e06ff */
[----:B-1----:R-:W-:Y:S02]  /*01e0*/  LEA R2, P2, R0, UR10, 0x2 ;  /* 0x0000000a00027c11 */ /* 0x002fe4000f8410ff */
[----:B------:R-:W-:Y:S02]  /*01f0*/  ISETP.GT.U32.AND.EX P1, PT, R4, RZ, PT, P1 ;  /* 0x000000ff0400720c */ /* 0x000fe40003f24110 */
[----:B------:R-:W-:Y:S01]  /*0200*/  LEA.HI.X R3, R0, UR11, R3, 0x2, P2 ;  /* 0x0000000b00037c11 */ /* 0x000fe200090f1403 */
[----:B------:R-:W0:Y:S04]  /*0210*/  @P0 LDC R5, c[0x0][0x390] ;  /* 0x0000e400ff050b82 */ /* 0x000e280000000800 */
[----:B0-----:R0:W-:Y:S06]  /*0220*/  @P0 STG.E desc[UR8][R2.64], R5 ;  /* 0x0000000502000986 */ /* 0x0011ec000c101908 */
[----:B------:R-:W-:Y:S05]  /*0230*/  @!P1 EXIT ;  /* 0x000000000000994d */ /* 0x000fea0003800000 */
[----:B0-----:R-:W0:Y:S02]  /*0240*/  LDC R5, c[0x0][0x390] ;  /* 0x0000e400ff057b82 */ /* 0x001e240000000800 */
[----:B0-----:R-:W-:Y:S01]  /*0250*/  STG.E desc[UR8][R2.64+0x400], R5 ;  /* 0x0004000502007986 */ /* 0x001fe2000c101908 */
[----:B------:R-:W-:Y:S05]  /*0260*/  EXIT ;  /* 0x000000000000794d */ /* 0x000fea0003800000 */
.L_x_25:
        /* <DEDUP_REMOVED lines=9> */
.L_x_29:


//--------------------- .text._ZN3cub18CUB_300001_SM_10006detail11EmptyKernelIvEEvv --------------------------
	.section	.text._ZN3cub18CUB_300001_SM_10006detail11EmptyKernelIvEEvv,"ax",@progbits
	.align	128
        .global         _ZN3cub18CUB_300001_SM_10006detail11EmptyKernelIvEEvv
        .type           _ZN3cub18CUB_300001_SM_10006detail11EmptyKernelIvEEvv,@function
        .size           _ZN3cub18CUB_300001_SM_10006detail11EmptyKernelIvEEvv,(.L_x_30 - _ZN3cub18CUB_300001_SM_10006detail11EmptyKernelIvEEvv)
        .other          _ZN3cub18CUB_300001_SM_10006detail11EmptyKernelIvEEvv,@"STO_CUDA_ENTRY STV_DEFAULT"
_ZN3cub18CUB_300001_SM_10006detail11EmptyKernelIvEEvv:
.text._ZN3cub18CUB_300001_SM_10006detail11EmptyKernelIvEEvv:
[----:B------:R-:W-:Y:S01]  /*0000*/  LDC R1, c[0x0][0x37c] ;  /* 0x0000df00ff017b82 */ /* 0x000fe20000000800 */
[----:B------:R-:W-:Y:S05]  /*0010*/  EXIT ;  /* 0x000000000000794d */ /* 0x000fea0003800000 */
.L_x_26:
        /* <DEDUP_REMOVED lines=14> */
.L_x_30:


//--------------------- .nv.shared.reserved.0     --------------------------
	.section	.nv.shared.reserved.0,"aw",@nobits
	.weak		__nv_reservedSMEM_offset_0_alias
	.size		__nv_reservedSMEM_offset_0_alias, 0, 64
	.other		__nv_reservedSMEM_offset_0_alias,@"STO_CUDA_RESERVED_SHARED STV_DEFAULT"
__nv_reservedSMEM_offset_0_alias:
	.zero		0
	.zero		64


//--------------------- .nv.global                --------------------------
	.section	.nv.global,"aw",@nobits
.nv.global:
	.type		_ZN30_INTERNAL_2d35a97e_4_k_cu_main6thrust24THRUST_300001_SM_1000_NS3seqE,@object
	.size		_ZN30_INTERNAL_2d35a97e_4_k_cu_main6thrust24THRUST_300001_SM_1000_NS3seqE,(_ZN30_INTERNAL_2d35a97e_4_k_cu_main4cuda3std3__48in_placeE - _ZN30_INTERNAL_2d35a97e_4_k_cu_main6thrust24THRUST_300001_SM_1000_NS3seqE)
_ZN30_INTERNAL_2d35a97e_4_k_cu_main6thrust24THRUST_300001_SM_1000_NS3seqE:
	.zero		1
	.type		_ZN30_INTERNAL_2d35a97e_4_k_cu_main4cuda3std3__48in_placeE,@object
	.size		_ZN30_INTERNAL_2d35a97e_4_k_cu_main4cuda3std3__48in_placeE,(_ZN30_INTERNAL_2d35a97e_4_k_cu_main4cuda3std6ranges3__45__cpo4sizeE - _ZN30_INTERNAL_2d35a97e_4_k_cu_main4cuda3std3__48in_placeE)
_ZN30_INTERNAL_2d35a97e_4_k_cu_main4cuda3std3__48in_placeE:
	.zero		1
	.type		_ZN30_INTERNAL_2d35a97e_4_k_cu_main4cuda3std6ranges3__45__cpo4sizeE,@object
	.size		_ZN30_INTERNAL_2d35a97e_4_k_cu_main4cuda3std6ranges3__45__cpo4sizeE,(_ZN30_INTERNAL_2d35a97e_4_k_cu_main6thrust24THRUST_300001_SM_1000_NS12placeholders2_3E - _ZN30_INTERNAL_2d35a97e_4_k_cu_main4cuda3std6ranges3__45__cpo4sizeE)
_ZN30_INTERNAL_2d35a97e_4_k_cu_main4cuda3std6ranges3__45__cpo4sizeE:
	.zero		1
	.type		_ZN30_INTERNAL_2d35a97e_4_k_cu_main6thrust24THRUST_300001_SM_1000_NS12placeholders2_3E,@object
	.size		_ZN30_INTERNAL_2d35a97e_4_k_cu_main6thrust24THRUST_300001_SM_1000_NS12placeholders2_3E,(_ZN30_INTERNAL_2d35a97e_4_k_cu_main4cuda3std3__45__cpo6cbeginE - _ZN30_INTERNAL_2d35a97e_4_k_cu_main6thrust24THRUST_300001_SM_1000_NS12placeholders2_3E)
_ZN30_INTERNAL_2d35a97e_4_k_cu_main6thrust24THRUST_300001_SM_1000_NS12placeholders2_3E:
	.zero		1
	.type		_ZN30_INTERNAL_2d35a97e_4_k_cu_main4cuda3std3__45__cpo6cbeginE,@object
	.size		_ZN30_INTERNAL_2d35a97e_4_k_cu_main4cuda3std3__45__cpo6cbeginE,(_ZN30_INTERNAL_2d35a97e_4_k_cu_main4cuda3std6ranges3__45__cpo6cbeginE - _ZN30_INTERNAL_2d35a97e_4_k_cu_main4cuda3std3__45__cpo6cbeginE)
_ZN30_INTERNAL_2d35a97e_4_k_cu_main4cuda3std3__45__cpo6cbeginE:
	.zero		1
	.type		_ZN30_INTERNAL_2d35a97e_4_k_cu_main4cuda3std6ranges3__45__cpo6cbeginE,@object
	.size		_ZN30_INTERNAL_2d35a97e_4_k_cu_main4cuda3std6ranges3__45__cpo6cbeginE,(_ZN30_INTERNAL_2d35a97e_4_k_cu_main6thrust24THRUST_300001_SM_1000_NS12placeholders2_7E - _ZN30_INTERNAL_2d35a97e_4_k_cu_main4cuda3std6ranges3__45__cpo6cbeginE)
_ZN30_INTERNAL_2d35a97e_4_k_cu_main4cuda3std6ranges3__45__cpo6cbeginE:
	.zero		1
	.type		_ZN30_INTERNAL_2d35a97e_4_k_cu_main6thrust24THRUST_300001_SM_1000_NS12placeholders2_7E,@object
	.size		_ZN30_INTERNAL_2d35a97e_4_k_cu_main6thrust24THRUST_300001_SM_1000_NS12placeholders2_7E,(_ZN30_INTERNAL_2d35a97e_4_k_cu_main4cuda3std3__45__cpo7crbeginE - _ZN30_INTERNAL_2d35a97e_4_k_cu_main6thrust24THRUST_300001_SM_1000_NS12placeholders2_7E)
_ZN30_INTERNAL_2d35a97e_4_k_cu_main6thrust24THRUST_300001_SM_1000_NS12placeholders2_7E:
	.zero		1
	.type		_ZN30_INTERNAL_2d35a97e_4_k_cu_main4cuda3std3__45__cpo7crbeginE,@object
	.size		_ZN30_INTERNAL_2d35a97e_4_k_cu_main4cuda3std3__45__cpo7crbeginE,(_ZN30_INTERNAL_2d35a97e_4_k_cu_main4cuda3std6ranges3__45__cpo4nextE - _ZN30_INTERNAL_2d35a97e_4_k_cu_main4cuda3std3__45__cpo7crbeginE)
_ZN30_INTERNAL_2d35a97e_4_k_cu_main4cuda3std3__45__cpo7crbeginE:
	.zero		1
	.type		_ZN30_INTERNAL_2d35a97e_4_k_cu_main4cuda3std6ranges3__45__cpo4nextE,@object
	.size		_ZN30_INTERNAL_2d35a97e_4_k_cu_main4cuda3std6ranges3__45__cpo4nextE,(_ZN30_INTERNAL_2d35a97e_4_k_cu_main4cuda3std6ranges3__45__cpo4swapE - _ZN30_INTERNAL_2d35a97e_4_k_cu_main4cuda3std6ranges3__45__cpo4nextE)
_ZN30_INTERNAL_2d35a97e_4_k_cu_main4cuda3std6ranges3__45__cpo4nextE:
	.zero		1
	.type		_ZN30_INTERNAL_2d35a97e_4_k_cu_main4cuda3std6ranges3__45__cpo4swapE,@object
	.size		_ZN30_INTERNAL_2d35a97e_4_k_cu_main4cuda3std6ranges3__45__cpo4swapE,(_ZN30_INTERNAL_2d35a97e_4_k_cu_main6thrust24THRUST_300001_SM_1000_NS8cuda_cub10par_nosyncE - _ZN30_INTERNAL_2d35a97e_4_k_cu_main4cuda3std6ranges3__45__cpo4swapE)
_ZN30_INTERNAL_2d35a97e_4_k_cu_main4cuda3std6ranges3__45__cpo4swapE:
	.zero		1
	.type		_ZN30_INTERNAL_2d35a97e_4_k_cu_main6thrust24THRUST_300001_SM_1000_NS8cuda_cub10par_nosyncE,@object
	.size		_ZN30_INTERNAL_2d35a97e_4_k_cu_main6thrust24THRUST_300001_SM_1000_NS8cuda_cub10par_nosyncE,(_ZN30_INTERNAL_2d35a97e_4_k_cu_main6thrust24THRUST_300001_SM_1000_NS12placeholders2_9E - _ZN30_INTERNAL_2d35a97e_4_k_cu_main6thrust24THRUST_300001_SM_1000_NS8cuda_cub10par_nosyncE)
_ZN30_INTERNAL_2d35a97e_4_k_cu_main6thrust24THRUST_300001_SM_1000_NS8cuda_cub10par_nosyncE:
	.zero		1
	.type		_ZN30_INTERNAL_2d35a97e_4_k_cu_main6thrust24THRUST_300001_SM_1000_NS12placeholders2_9E,@object
	.size		_ZN30_INTERNAL_2d35a97e_4_k_cu_main6thrust24THRUST_300001_SM_1000_NS12placeholders2_9E,(_ZN30_INTERNAL_2d35a97e_4_k_cu_main4cuda3std3__432_GLOBAL__N__2d35a97e_4_k_cu_main6ignoreE - _ZN30_INTERNAL_2d35a97e_4_k_cu_main6thrust24THRUST_300001_SM_1000_NS12placeholders2_9E)
_ZN30_INTERNAL_2d35a97e_4_k_cu_main6thrust24THRUST_300001_SM_1000_NS12placeholders2_9E:
	.zero		1
	.type		_ZN30_INTERNAL_2d35a97e_4_k_cu_main4cuda3std3__432_GLOBAL__N__2d35a97e_4_k_cu_main6ignoreE,@object
	.size		_ZN30_INTERNAL_2d35a97e_4_k_cu_main4cuda3std3__432_GLOBAL__N__2d35a97e_4_k_cu_main6ignoreE,(_ZN30_INTERNAL_2d35a97e_4_k_cu_main4cuda3std6ranges3__45__cpo4dataE - _ZN30_INTERNAL_2d35a97e_4_k_cu_main4cuda3std3__432_GLOBAL__N__2d35a97e_4_k_cu_main6ignoreE)
_ZN30_INTERNAL_2d35a97e_4_k_cu_main4cuda3std3__432_GLOBAL__N__2d35a97e_4_k_cu_main6ignoreE:
	.zero		1
	.type		_ZN30_INTERNAL_2d35a97e_4_k_cu_main4cuda3std6ranges3__45__cpo4dataE,@object
	.size		_ZN30_INTERNAL_2d35a97e_4_k_cu_main4cuda3std6ranges3__45__cpo4dataE,(_ZN30_INTERNAL_2d35a97e_4_k_cu_main6thrust24THRUST_300001_SM_1000_NS12placeholders2_1E - _ZN30_INTERNAL_2d35a97e_4_k_cu_main4cuda3std6ranges3__45__cpo4dataE)
_ZN30_INTERNAL_2d35a97e_4_k_cu_main4cuda3std6ranges3__45__cpo4dataE:
	.zero		1
	.type		_ZN30_INTERNAL_2d35a97e_4_k_cu_main6thrust24THRUST_300001_SM_1000_NS12placeholders2_1E,@object
	.size		_ZN30_INTERNAL_2d35a97e_4_k_cu_main6thrust24THRUST_300001_SM_1000_NS12placeholders2_1E,(_ZN30_INTERNAL_2d35a97e_4_k_cu_main4cuda3std3__45__cpo5beginE - _ZN30_INTERNAL_2d35a97e_4_k_cu_main6thrust24THRUST_300001_SM_1000_NS12placeholders2_1E)
_ZN30_INTERNAL_2d35a97e_4_k_cu_main6thrust24THRUST_300001_SM_1000_NS12placeholders2_1E:
	.zero		1
	.type		_ZN30_INTERNAL_2d35a97e_4_k_cu_main4cuda3std3__45__cpo5beginE,@object
	.size		_ZN30_INTERNAL_2d35a97e_4_k_cu_main4cuda3std3__45__cpo5beginE,(_ZN30_INTERNAL_2d35a97e_4_k_cu_main4cuda3std6ranges3__45__cpo5beginE - _ZN30_INTERNAL_2d35a97e_4_k_cu_main4cuda3std3__45__cpo5beginE)
_ZN30_INTERNAL_2d35a97e_4_k_cu_main4cuda3std3__45__cpo5beginE:
	.zero		1
	.type		_ZN30_INTERNAL_2d35a97e_4_k_cu_main4cuda3std6ranges3__45__cpo5beginE,@object
	.size		_ZN30_INTERNAL_2d35a97e_4_k_cu_main4cuda3std6ranges3__45__cpo5beginE,(_ZN30_INTERNAL_2d35a97e_4_k_cu_main6thrust24THRUST_300001_SM_1000_NS12placeholders2_5E - _ZN30_INTERNAL_2d35a97e_4_k_cu_main4cuda3std6ranges3__45__cpo5beginE)
_ZN30_INTERNAL_2d35a97e_4_k_cu_main4cuda3std6ranges3__45__cpo5beginE:
	.zero		1
	.type		_ZN30_INTERNAL_2d35a97e_4_k_cu_main6thrust24THRUST_300001_SM_1000_NS12placeholders2_5E,@object
	.size		_ZN30_INTERNAL_2d35a97e_4_k_cu_main6thrust24THRUST_300001_SM_1000_NS12placeholders2_5E,(_ZN30_INTERNAL_2d35a97e_4_k_cu_main4cuda3std3__45__cpo6rbeginE - _ZN30_INTERNAL_2d35a97e_4_k_cu_main6thrust24THRUST_300001_SM_1000_NS12placeholders2_5E)
_ZN30_INTERNAL_2d35a97e_4_k_cu_main6thrust24THRUST_300001_SM_1000_NS12placeholders2_5E:
	.zero		1
	.type		_ZN30_INTERNAL_2d35a97e_4_k_cu_main4cuda3std3__45__cpo6rbeginE,@object
	.size		_ZN30_INTERNAL_2d35a97e_4_k_cu_main4cuda3std3__45__cpo6rbeginE,(_ZN30_INTERNAL_2d35a97e_4_k_cu_main4cuda3std6ranges3__45__cpo7advanceE - _ZN30_INTERNAL_2d35a97e_4_k_cu_main4cuda3std3__45__cpo6rbeginE)
_ZN30_INTERNAL_2d35a97e_4_k_cu_main4cuda3std3__45__cpo6rbeginE:
	.zero		1
	.type		_ZN30_INTERNAL_2d35a97e_4_k_cu_main4cuda3std6ranges3__45__cpo7advanceE,@object
	.size		_ZN30_INTERNAL_2d35a97e_4_k_cu_main4cuda3std6ranges3__45__cpo7advanceE,(_ZN30_INTERNAL_2d35a97e_4_k_cu_main4cuda3std3__47nulloptE - _ZN30_INTERNAL_2d35a97e_4_k_cu_main4cuda3std6ranges3__45__cpo7advanceE)
_ZN30_INTERNAL_2d35a97e_4_k_cu_main4cuda3std6ranges3__45__cpo7advanceE:
	.zero		1
	.type		_ZN30_INTERNAL_2d35a97e_4_k_cu_main4cuda3std3__47nulloptE,@object
	.size		_ZN30_INTERNAL_2d35a97e_4_k_cu_main4cuda3std3__47nulloptE,(_ZN30_INTERNAL_2d35a97e_4_k_cu_main4cuda3std6ranges3__45__cpo8distanceE - _ZN30_INTERNAL_2d35a97e_4_k_cu_main4cuda3std3__47nulloptE)
_ZN30_INTERNAL_2d35a97e_4_k_cu_main4cuda3std3__47nulloptE:
	.zero		1
	.type		_ZN30_INTERNAL_2d35a97e_4_k_cu_main4cuda3std6ranges3__45__cpo8distanceE,@object
	.size		_ZN30_INTERNAL_2d35a97e_4_k_cu_main4cuda3std6ranges3__45__cpo8distanceE,(_ZN30_INTERNAL_2d35a97e_4_k_cu_main6thrust24THRUST_300001_SM_1000_NS12placeholders3_10E - _ZN30_INTERNAL_2d35a97e_4_k_cu_main4cuda3std6ranges3__45__cpo8distanceE)
_ZN30_INTERNAL_2d35a97e_4_k_cu_main4cuda3std6ranges3__45__cpo8distanceE:
	.zero		1
	.type		_ZN30_INTERNAL_2d35a97e_4_k_cu_main6thrust24THRUST_300001_SM_1000_NS12placeholders3_10E,@object
	.size		_ZN30_INTERNAL_2d35a97e_4_k_cu_main6thrust24THRUST_300001_SM_1000_NS12placeholders3_10E,(_ZN30_INTERNAL_2d35a97e_4_k_cu_main4cuda3std3__419piecewise_constructE - _ZN30_INTERNAL_2d35a97e_4_k_cu_main6thrust24THRUST_300001_SM_1000_NS12placeholders3_10E)
_ZN30_INTERNAL_2d35a97e_4_k_cu_main6thrust24THRUST_300001_SM_1000_NS12placeholders3_10E:
	.zero		1
	.type		_ZN30_INTERNAL_2d35a97e_4_k_cu_main4cuda3std3__419piecewise_constructE,@object
	.size		_ZN30_INTERNAL_2d35a97e_4_k_cu_main4cuda3std3__419piecewise_constructE,(_ZN30_INTERNAL_2d35a97e_4_k_cu_main4cuda3std6ranges3__45__cpo5cdataE - _ZN30_INTERNAL_2d35a97e_4_k_cu_main4cuda3std3__419piecewise_constructE)
_ZN30_INTERNAL_2d35a97e_4_k_cu_main4cuda3std3__419piecewise_constructE:
	.zero		1
	.type		_ZN30_INTERNAL_2d35a97e_4_k_cu_main4cuda3std6ranges3__45__cpo5cdataE,@object
	.size		_ZN30_INTERNAL_2d35a97e_4_k_cu_main4cuda3std6ranges3__45__cpo5cdataE,(_ZN30_INTERNAL_2d35a97e_4_k_cu_main6thrust24THRUST_300001_SM_1000_NS12placeholders2_2E - _ZN30_INTERNAL_2d35a97e_4_k_cu_main4cuda3std6ranges3__45__cpo5cdataE)
_ZN30_INTERNAL_2d35a97e_4_k_cu_main4cuda3std6ranges3__45__cpo5cdataE:
	.zero		1
	.type		_ZN30_INTERNAL_2d35a97e_4_k_cu_main6thrust24THRUST_300001_SM_1000_NS12placeholders2_2E,@object
	.size		_ZN30_INTERNAL_2d35a97e_4_k_cu_main6thrust24THRUST_300001_SM_1000_NS12placeholders2_2E,(_ZN30_INTERNAL_2d35a97e_4_k_cu_main4cuda3std3__45__cpo3endE - _ZN30_INTERNAL_2d35a97e_4_k_cu_main6thrust24THRUST_300001_SM_1000_NS12placeholders2_2E)
_ZN30_INTERNAL_2d35a97e_4_k_cu_main6thrust24THRUST_300001_SM_1000_NS12placeholders2_2E:
	.zero		1
	.type		_ZN30_INTERNAL_2d35a97e_4_k_cu_main4cuda3std3__45__cpo3endE,@object
	.size		_ZN30_INTERNAL_2d35a97e_4_k_cu_main4cuda3std3__45__cpo3endE,(_ZN30_INTERNAL_2d35a97e_4_k_cu_main4cuda3std6ranges3__45__cpo3endE - _ZN30_INTERNAL_2d35a97e_4_k_cu_main4cuda3std3__45__cpo3endE)
_ZN30_INTERNAL_2d35a97e_4_k_cu_main4cuda3std3__45__cpo3endE:
	.zero		1
	.type		_ZN30_INTERNAL_2d35a97e_4_k_cu_main4cuda3std6ranges3__45__cpo3endE,@object
	.size		_ZN30_INTERNAL_2d35a97e_4_k_cu_main4cuda3std6ranges3__45__cpo3endE,(_ZN30_INTERNAL_2d35a97e_4_k_cu_main6thrust24THRUST_300001_SM_1000_NS12placeholders2_6E - _ZN30_INTERNAL_2d35a97e_4_k_cu_main4cuda3std6ranges3__45__cpo3endE)
_ZN30_INTERNAL_2d35a97e_4_k_cu_main4cuda3std6ranges3__45__cpo3endE:
	.zero		1
	.type		_ZN30_INTERNAL_2d35a97e_4_k_cu_main6thrust24THRUST_300001_SM_1000_NS12placeholders2_6E,@object
	.size		_ZN30_INTERNAL_2d35a97e_4_k_cu_main6thrust24THRUST_300001_SM_1000_NS12placeholders2_6E,(_ZN30_INTERNAL_2d35a97e_4_k_cu_main4cuda3std3__45__cpo4rendE - _ZN30_INTERNAL_2d35a97e_4_k_cu_main6thrust24THRUST_300001_SM_1000_NS12placeholders2_6E)
_ZN30_INTERNAL_2d35a97e_4_k_cu_main6thrust24THRUST_300001_SM_1000_NS12placeholders2_6E:
	.zero		1
	.type		_ZN30_INTERNAL_2d35a97e_4_k_cu_main4cuda3std3__45__cpo4rendE,@object
	.size		_ZN30_INTERNAL_2d35a97e_4_k_cu_main4cuda3std3__45__cpo4rendE,(_ZN30_INTERNAL_2d35a97e_4_k_cu_main4cuda3std6ranges3__45__cpo9iter_swapE - _ZN30_INTERNAL_2d35a97e_4_k_cu_main4cuda3std3__45__cpo4rendE)
_ZN30_INTERNAL_2d35a97e_4_k_cu_main4cuda3std3__45__cpo4rendE:
	.zero		1
	.type		_ZN30_INTERNAL_2d35a97e_4_k_cu_main4cuda3std6ranges3__45__cpo9iter_swapE,@object
	.size		_ZN30_INTERNAL_2d35a97e_4_k_cu_main4cuda3std6ranges3__45__cpo9iter_swapE,(_ZN30_INTERNAL_2d35a97e_4_k_cu_main4cuda3std3__48unexpectE - _ZN30_INTERNAL_2d35a97e_4_k_cu_main4cuda3std6ranges3__45__cpo9iter_swapE)
_ZN30_INTERNAL_2d35a97e_4_k_cu_main4cuda3std6ranges3__45__cpo9iter_swapE:
	.zero		1
	.type		_ZN30_INTERNAL_2d35a97e_4_k_cu_main4cuda3std3__48unexpectE,@object
	.size		_ZN30_INTERNAL_2d35a97e_4_k_cu_main4cuda3std3__48unexpectE,(_ZN30_INTERNAL_2d35a97e_4_k_cu_main6thrust24THRUST_300001_SM_1000_NS8cuda_cub3parE - _ZN30_INTERNAL_2d35a97e_4_k_cu_main4cuda3std3__48unexpectE)
_ZN30_INTERNAL_2d35a97e_4_k_cu_main4cuda3std3__48unexpectE:
	.zero		1
	.type		_ZN30_INTERNAL_2d35a97e_4_k_cu_main6thrust24THRUST_300001_SM_1000_NS8cuda_cub3parE,@object
	.size		_ZN30_INTERNAL_2d35a97e_4_k_cu_main6thrust24THRUST_300001_SM_1000_NS8cuda_cub3parE,(_ZN30_INTERNAL_2d35a97e_4_k_cu_main6thrust24THRUST_300001_SM_1000_NS12placeholders2_4E - _ZN30_INTERNAL_2d35a97e_4_k_cu_main6thrust24THRUST_300001_SM_1000_NS8cuda_cub3parE)
_ZN30_INTERNAL_2d35a97e_4_k_cu_main6thrust24THRUST_300001_SM_1000_NS8cuda_cub3parE:
	.zero		1
	.type		_ZN30_INTERNAL_2d35a97e_4_k_cu_main6thrust24THRUST_300001_SM_1000_NS12placeholders2_4E,@object
	.size		_ZN30_INTERNAL_2d35a97e_4_k_cu_main6thrust24THRUST_300001_SM_1000_NS12placeholders2_4E,(_ZN30_INTERNAL_2d35a97e_4_k_cu_main4cuda3std3__45__cpo4cendE - _ZN30_INTERNAL_2d35a97e_4_k_cu_main6thrust24THRUST_300001_SM_1000_NS12placeholders2_4E)
_ZN30_INTERNAL_2d35a97e_4_k_cu_main6thrust24THRUST_300001_SM_1000_NS12placeholders2_4E:
	.zero		1
	.type		_ZN30_INTERNAL_2d35a97e_4_k_cu_main4cuda3std3__45__cpo4cendE,@object
	.size		_ZN30_INTERNAL_2d35a97e_4_k_cu_main4cuda3std3__45__cpo4cendE,(_ZN30_INTERNAL_2d35a97e_4_k_cu_main4cuda3std6ranges3__45__cpo4cendE - _ZN30_INTERNAL_2d35a97e_4_k_cu_main4cuda3std3__45__cpo4cendE)
_ZN30_INTERNAL_2d35a97e_4_k_cu_main4cuda3std3__45__cpo4cendE:
	.zero		1
	.type		_ZN30_INTERNAL_2d35a97e_4_k_cu_main4cuda3std6ranges3__45__cpo4cendE,@object
	.size		_ZN30_INTERNAL_2d35a97e_4_k_cu_main4cuda3std6ranges3__45__cpo4cendE,(_ZN30_INTERNAL_2d35a97e_4_k_cu_main4cuda3std3__420unreachable_sentinelE - _ZN30_INTERNAL_2d35a97e_4_k_cu_main4cuda3std6ranges3__45__cpo4cendE)
_ZN30_INTERNAL_2d35a97e_4_k_cu_main4cuda3std6ranges3__45__cpo4cendE:
	.zero		1
	.type		_ZN30_INTERNAL_2d35a97e_4_k_cu_main4cuda3std3__420unreachable_sentinelE,@object
	.size		_ZN30_INTERNAL_2d35a97e_4_k_cu_main4cuda3std3__420unreachable_sentinelE,(_ZN30_INTERNAL_2d35a97e_4_k_cu_main4cuda3std6ranges3__45__cpo5ssizeE - _ZN30_INTERNAL_2d35a97e_4_k_cu_main4cuda3std3__420unreachable_sentinelE)
_ZN30_INTERNAL_2d35a97e_4_k_cu_main4cuda3std3__420unreachable_sentinelE:
	.zero		1
	.type		_ZN30_INTERNAL_2d35a97e_4_k_cu_main4cuda3std6ranges3__45__cpo5ssizeE,@object
	.size		_ZN30_INTERNAL_2d35a97e_4_k_cu_main4cuda3std6ranges3__45__cpo5ssizeE,(_ZN30_INTERNAL_2d35a97e_4_k_cu_main6thrust24THRUST_300001_SM_1000_NS12placeholders2_8E - _ZN30_INTERNAL_2d35a97e_4_k_cu_main4cuda3std6ranges3__45__cpo5ssizeE)
_ZN30_INTERNAL_2d35a97e_4_k_cu_main4cuda3std6ranges3__45__cpo5ssizeE:
	.zero		1
	.type		_ZN30_INTERNAL_2d35a97e_4_k_cu_main6thrust24THRUST_300001_SM_1000_NS12placeholders2_8E,@object
	.size		_ZN30_INTERNAL_2d35a97e_4_k_cu_main6thrust24THRUST_300001_SM_1000_NS12placeholders2_8E,(_ZN30_INTERNAL_2d35a97e_4_k_cu_main4cuda3std3__45__cpo5crendE - _ZN30_INTERNAL_2d35a97e_4_k_cu_main6thrust24THRUST_300001_SM_1000_NS12placeholders2_8E)
_ZN30_INTERNAL_2d35a97e_4_k_cu_main6thrust24THRUST_300001_SM_1000_NS12placeholders2_8E:
	.zero		1
	.type		_ZN30_INTERNAL_2d35a97e_4_k_cu_main4cuda3std3__45__cpo5crendE,@object
	.size		_ZN30_INTERNAL_2d35a97e_4_k_cu_main4cuda3std3__45__cpo5crendE,(_ZN30_INTERNAL_2d35a97e_4_k_cu_main4cuda3std6ranges3__45__cpo4prevE - _ZN30_INTERNAL_2d35a97e_4_k_cu_main4cuda3std3__45__cpo5crendE)
_ZN30_INTERNAL_2d35a97e_4_k_cu_main4cuda3std3__45__cpo5crendE:
	.zero		1
	.type		_ZN30_INTERNAL_2d35a97e_4_k_cu_main4cuda3std6ranges3__45__cpo4prevE,@object
	.size		_ZN30_INTERNAL_2d35a97e_4_k_cu_main4cuda3std6ranges3__45__cpo4prevE,(_ZN30_INTERNAL_2d35a97e_4_k_cu_main4cuda3std6ranges3__45__cpo9iter_moveE - _ZN30_INTERNAL_2d35a97e_4_k_cu_main4cuda3std6ranges3__45__cpo4prevE)
_ZN30_INTERNAL_2d35a97e_4_k_cu_main4cuda3std6ranges3__45__cpo4prevE:
	.zero		1
	.type		_ZN30_INTERNAL_2d35a97e_4_k_cu_main4cuda3std6ranges3__45__cpo9iter_moveE,@object
	.size		_ZN30_INTERNAL_2d35a97e_4_k_cu_main4cuda3std6ranges3__45__cpo9iter_moveE,(_ZN30_INTERNAL_2d35a97e_4_k_cu_main6thrust24THRUST_300001_SM_1000_NS6system6detail10sequential3seqE - _ZN30_INTERNAL_2d35a97e_4_k_cu_main4cuda3std6ranges3__45__cpo9iter_moveE)
_ZN30_INTERNAL_2d35a97e_4_k_cu_main4cuda3std6ranges3__45__cpo9iter_moveE:
	.zero		1
	.type		_ZN30_INTERNAL_2d35a97e_4_k_cu_main6thrust24THRUST_300001_SM_1000_NS6system6detail10sequential3seqE,@object
	.size		_ZN30_INTERNAL_2d35a97e_4_k_cu_main6thrust24THRUST_300001_SM_1000_NS6system6detail10sequential3seqE,(.L_31 - _ZN30_INTERNAL_2d35a97e_4_k_cu_main6thrust24THRUST_300001_SM_1000_NS6system6detail10sequential3seqE)
_ZN30_INTERNAL_2d35a97e_4_k_cu_main6thrust24THRUST_300001_SM_1000_NS6system6detail10sequential3seqE:
	.zero		1
.L_31:


//--------------------- .nv.constant0._ZN3cub18CUB_300001_SM_10006detail9transform16transform_kernelINS2_10policy_hubILb1EN4cuda3std3__45tupleIJN6thrust24THRUST_300001_SM_1000_NS12zip_iteratorINS8_IJNSA_6detail15normal_iteratorINSA_10device_ptrIfEEEESG_SG_EEEEEEEEE10policy1000El18linear_combinationSG_JSI_EEEvT0_iT1_T2_DpNS2_10kernel_argIT3_EE --------------------------
	.section	.nv.constant0._ZN3cub18CUB_300001_SM_10006detail9transform16transform_kernelINS2_10policy_hubILb1EN4cuda3std3__45tupleIJN6thrust24THRUST_300001_SM_1000_NS12zip_iteratorINS8_IJNSA_6detail15normal_iteratorINSA_10device_ptrIfEEEESG_SG_EEEEEEEEE10policy1000El18linear_combinationSG_JSI_EEEvT0_iT1_T2_DpNS2_10kernel_argIT3_EE,"a",@progbits
	.sectionflags	@""
	.align	4
.nv.constant0._ZN3cub18CUB_300001_SM_10006detail9transform16transform_kernelINS2_10policy_hubILb1EN4cuda3std3__45tupleIJN6thrust24THRUST_300001_SM_1000_NS12zip_iteratorINS8_IJNSA_6detail15normal_iteratorINSA_10device_ptrIfEEEESG_SG_EEEEEEEEE10policy1000El18linear_combinationSG_JSI_EEEvT0_iT1_T2_DpNS2_10kernel_argIT3_EE:
	.zero		952


//--------------------- .nv.constant0._ZN3cub18CUB_300001_SM_10006detail9transform16transform_kernelINS2_10policy_hubILb1EN4cuda3std3__45tupleIJN6thrust24THRUST_300001_SM_1000_NS12zip_iteratorINS8_IJNSA_6detail15normal_iteratorINSA_10device_ptrIfEEEESG_SG_EEEEEEEEE10policy1000Ei18linear_combinationSG_JSI_EEEvT0_iT1_T2_DpNS2_10kernel_argIT3_EE --------------------------
	.section	.nv.constant0._ZN3cub18CUB_300001_SM_10006detail9transform16transform_kernelINS2_10policy_hubILb1EN4cuda3std3__45tupleIJN6thrust24THRUST_300001_SM_1000_NS12zip_iteratorINS8_IJNSA_6detail15normal_iteratorINSA_10device_ptrIfEEEESG_SG_EEEEEEEEE10policy1000Ei18linear_combinationSG_JSI_EEEvT0_iT1_T2_DpNS2_10kernel_argIT3_EE,"a",@progbits
	.sectionflags	@""
	.align	4
.nv.constant0._ZN3cub18CUB_300001_SM_10006detail9transform16transform_kernelINS2_10policy_hubILb1EN4cuda3std3__45tupleIJN6thrust24THRUST_300001_SM_1000_NS12zip_iteratorINS8_IJNSA_6detail15normal_iteratorINSA_10device_ptrIfEEEESG_SG_EEEEEEEEE10policy1000Ei18linear_combinationSG_JSI_EEEvT0_iT1_T2_DpNS2_10kernel_argIT3_EE:
	.zero		952


//--------------------- .nv.constant0._ZN3cub18CUB_300001_SM_10006detail8for_each13static_kernelINS2_12policy_hub_t12policy_500_tEmN6thrust24THRUST_300001_SM_1000_NS8cuda_cub20__uninitialized_fill7functorINS7_10device_ptrIfEEfEEEEvT0_T1_ --------------------------
	.section	.nv.constant0._ZN3cub18CUB_300001_SM_10006detail8for_each13static_kernelINS2_12policy_hub_t12policy_500_tEmN6thrust24THRUST_300001_SM_1000_NS8cuda_cub20__uninitialized_fill7functorINS7_10device_ptrIfEEfEEEEvT0_T1_,"a",@progbits
	.sectionflags	@""
	.align	4
.nv.constant0._ZN3cub18CUB_300001_SM_10006detail8for_each13static_kernelINS2_12policy_hub_t12policy_500_tEmN6thrust24THRUST_300001_SM_1000_NS8cuda_cub20__uninitialized_fill7functorINS7_10device_ptrIfEEfEEEEvT0_T1_:
	.zero		920


//--------------------- .nv.constant0._ZN3cub18CUB_300001_SM_10006detail11EmptyKernelIvEEvv --------------------------
	.section	.nv.constant0._ZN3cub18CUB_300001_SM_10006detail11EmptyKernelIvEEvv,"a",@progbits
	.sectionflags	@""
	.align	4
.nv.constant0._ZN3cub18CUB_300001_SM_10006detail11EmptyKernelIvEEvv:
	.zero		896


//--------------------- SYMBOLS --------------------------

	.type		.nv.reservedSmem.offset0,@object
	.size		.nv.reservedSmem.offset0,0x4
